//
// Generated by NVIDIA NVVM Compiler
//
// Compiler Build ID: CL-36424714
// Cuda compilation tools, release 13.0, V13.0.88
// Based on NVVM 20.0.0
//

.version 9.0
.target sm_100
.address_size 64

	// .globl	_Z14preSort_sharedPf
.extern .func  (.param .b32 func_retval0) vprintf
(
	.param .b64 vprintf_param_0,
	.param .b64 vprintf_param_1
)
;
// _ZZ14preSort_sharedPfE11shared_data has been demoted
// _ZZ11sort_sharedPfiiE11shared_data has been demoted
.global .align 1 .b8 $str[6] = {101, 114, 114, 111, 114};

.visible .entry _Z14preSort_sharedPf(
	.param .u64 .ptr .align 1 _Z14preSort_sharedPf_param_0
)
{
	.reg .pred 	%p<246>;
	.reg .b32 	%r<65>;
	.reg .b32 	%f<113>;
	.reg .b64 	%rd<5>;
	// demoted variable
	.shared .align 4 .b8 _ZZ14preSort_sharedPfE11shared_data[4096];
	ld.param.u64 	%rd2, [_Z14preSort_sharedPf_param_0];
	cvta.to.global.u64 	%rd3, %rd2;
	mov.u32 	%r31, %ctaid.x;
	mov.u32 	%r32, %ntid.x;
	mov.u32 	%r1, %tid.x;
	mad.lo.s32 	%r33, %r31, %r32, %r1;
	mul.wide.s32 	%rd4, %r33, 4;
	add.s64 	%rd1, %rd3, %rd4;
	ld.global.f32 	%f111, [%rd1];
	shl.b32 	%r34, %r1, 2;
	mov.u32 	%r35, _ZZ14preSort_sharedPfE11shared_data;
	add.s32 	%r2, %r35, %r34;
	st.shared.f32 	[%r2], %f111;
	bar.sync 	0;
	xor.b32  	%r3, %r1, 1;
	setp.le.u32 	%p1, %r3, %r1;
	xor.b32  	%r36, %r34, 4;
	add.s32 	%r4, %r35, %r36;
	@%p1 bra 	$L__BB0_3;
	shr.u32 	%r37, %r1, 1;
	and.b32  	%r38, %r37, 1;
	setp.eq.b32 	%p2, %r38, 1;
	ld.shared.f32 	%f1, [%r2];
	ld.shared.f32 	%f2, [%r4];
	setp.gt.f32 	%p3, %f1, %f2;
	xor.pred  	%p4, %p2, %p3;
	not.pred 	%p5, %p4;
	@%p5 bra 	$L__BB0_3;
	st.shared.f32 	[%r2], %f2;
	st.shared.f32 	[%r4], %f1;
$L__BB0_3:
	bar.sync 	0;
	and.b32  	%r5, %r1, 4;
	xor.b32  	%r6, %r1, 2;
	setp.le.u32 	%p6, %r6, %r1;
	xor.b32  	%r40, %r34, 8;
	add.s32 	%r7, %r35, %r40;
	@%p6 bra 	$L__BB0_6;
	setp.ne.s32 	%p7, %r5, 0;
	ld.shared.f32 	%f3, [%r2];
	ld.shared.f32 	%f4, [%r7];
	setp.gt.f32 	%p8, %f3, %f4;
	xor.pred  	%p9, %p7, %p8;
	not.pred 	%p10, %p9;
	@%p10 bra 	$L__BB0_6;
	st.shared.f32 	[%r2], %f4;
	st.shared.f32 	[%r7], %f3;
$L__BB0_6:
	setp.le.u32 	%p11, %r3, %r1;
	bar.sync 	0;
	@%p11 bra 	$L__BB0_9;
	setp.ne.s32 	%p12, %r5, 0;
	ld.shared.f32 	%f5, [%r2];
	ld.shared.f32 	%f6, [%r4];
	setp.gt.f32 	%p13, %f5, %f6;
	xor.pred  	%p14, %p12, %p13;
	not.pred 	%p15, %p14;
	@%p15 bra 	$L__BB0_9;
	st.shared.f32 	[%r2], %f6;
	st.shared.f32 	[%r4], %f5;
$L__BB0_9:
	bar.sync 	0;
	and.b32  	%r8, %r1, 8;
	xor.b32  	%r9, %r1, 4;
	setp.le.u32 	%p16, %r9, %r1;
	xor.b32  	%r43, %r34, 16;
	add.s32 	%r10, %r35, %r43;
	@%p16 bra 	$L__BB0_12;
	setp.ne.s32 	%p17, %r8, 0;
	ld.shared.f32 	%f7, [%r2];
	ld.shared.f32 	%f8, [%r10];
	setp.gt.f32 	%p18, %f7, %f8;
	xor.pred  	%p19, %p17, %p18;
	not.pred 	%p20, %p19;
	@%p20 bra 	$L__BB0_12;
	st.shared.f32 	[%r2], %f8;
	st.shared.f32 	[%r10], %f7;
$L__BB0_12:
	setp.le.u32 	%p21, %r6, %r1;
	bar.sync 	0;
	@%p21 bra 	$L__BB0_15;
	setp.ne.s32 	%p22, %r8, 0;
	ld.shared.f32 	%f9, [%r2];
	ld.shared.f32 	%f10, [%r7];
	setp.gt.f32 	%p23, %f9, %f10;
	xor.pred  	%p24, %p22, %p23;
	not.pred 	%p25, %p24;
	@%p25 bra 	$L__BB0_15;
	st.shared.f32 	[%r2], %f10;
	st.shared.f32 	[%r7], %f9;
$L__BB0_15:
	setp.le.u32 	%p26, %r3, %r1;
	bar.sync 	0;
	@%p26 bra 	$L__BB0_18;
	setp.ne.s32 	%p27, %r8, 0;
	ld.shared.f32 	%f11, [%r2];
	ld.shared.f32 	%f12, [%r4];
	setp.gt.f32 	%p28, %f11, %f12;
	xor.pred  	%p29, %p27, %p28;
	not.pred 	%p30, %p29;
	@%p30 bra 	$L__BB0_18;
	st.shared.f32 	[%r2], %f12;
	st.shared.f32 	[%r4], %f11;
$L__BB0_18:
	bar.sync 	0;
	and.b32  	%r11, %r1, 16;
	xor.b32  	%r12, %r1, 8;
	setp.le.u32 	%p31, %r12, %r1;
	xor.b32  	%r46, %r34, 32;
	add.s32 	%r13, %r35, %r46;
	@%p31 bra 	$L__BB0_21;
	setp.ne.s32 	%p32, %r11, 0;
	ld.shared.f32 	%f13, [%r2];
	ld.shared.f32 	%f14, [%r13];
	setp.gt.f32 	%p33, %f13, %f14;
	xor.pred  	%p34, %p32, %p33;
	not.pred 	%p35, %p34;
	@%p35 bra 	$L__BB0_21;
	st.shared.f32 	[%r2], %f14;
	st.shared.f32 	[%r13], %f13;
$L__BB0_21:
	setp.le.u32 	%p36, %r9, %r1;
	bar.sync 	0;
	@%p36 bra 	$L__BB0_24;
	setp.ne.s32 	%p37, %r11, 0;
	ld.shared.f32 	%f15, [%r2];
	ld.shared.f32 	%f16, [%r10];
	setp.gt.f32 	%p38, %f15, %f16;
	xor.pred  	%p39, %p37, %p38;
	not.pred 	%p40, %p39;
	@%p40 bra 	$L__BB0_24;
	st.shared.f32 	[%r2], %f16;
	st.shared.f32 	[%r10], %f15;
$L__BB0_24:
	setp.le.u32 	%p41, %r6, %r1;
	bar.sync 	0;
	@%p41 bra 	$L__BB0_27;
	setp.ne.s32 	%p42, %r11, 0;
	ld.shared.f32 	%f17, [%r2];
	ld.shared.f32 	%f18, [%r7];
	setp.gt.f32 	%p43, %f17, %f18;
	xor.pred  	%p44, %p42, %p43;
	not.pred 	%p45, %p44;
	@%p45 bra 	$L__BB0_27;
	st.shared.f32 	[%r2], %f18;
	st.shared.f32 	[%r7], %f17;
$L__BB0_27:
	setp.le.u32 	%p46, %r3, %r1;
	bar.sync 	0;
	@%p46 bra 	$L__BB0_30;
	setp.ne.s32 	%p47, %r11, 0;
	ld.shared.f32 	%f19, [%r2];
	ld.shared.f32 	%f20, [%r4];
	setp.gt.f32 	%p48, %f19, %f20;
	xor.pred  	%p49, %p47, %p48;
	not.pred 	%p50, %p49;
	@%p50 bra 	$L__BB0_30;
	st.shared.f32 	[%r2], %f20;
	st.shared.f32 	[%r4], %f19;
$L__BB0_30:
	bar.sync 	0;
	and.b32  	%r14, %r1, 32;
	xor.b32  	%r15, %r1, 16;
	setp.le.u32 	%p51, %r15, %r1;
	xor.b32  	%r49, %r34, 64;
	add.s32 	%r16, %r35, %r49;
	@%p51 bra 	$L__BB0_33;
	setp.ne.s32 	%p52, %r14, 0;
	ld.shared.f32 	%f21, [%r2];
	ld.shared.f32 	%f22, [%r16];
	setp.gt.f32 	%p53, %f21, %f22;
	xor.pred  	%p54, %p52, %p53;
	not.pred 	%p55, %p54;
	@%p55 bra 	$L__BB0_33;
	st.shared.f32 	[%r2], %f22;
	st.shared.f32 	[%r16], %f21;
$L__BB0_33:
	setp.le.u32 	%p56, %r12, %r1;
	bar.sync 	0;
	@%p56 bra 	$L__BB0_36;
	setp.ne.s32 	%p57, %r14, 0;
	ld.shared.f32 	%f23, [%r2];
	ld.shared.f32 	%f24, [%r13];
	setp.gt.f32 	%p58, %f23, %f24;
	xor.pred  	%p59, %p57, %p58;
	not.pred 	%p60, %p59;
	@%p60 bra 	$L__BB0_36;
	st.shared.f32 	[%r2], %f24;
	st.shared.f32 	[%r13], %f23;
$L__BB0_36:
	setp.le.u32 	%p61, %r9, %r1;
	bar.sync 	0;
	@%p61 bra 	$L__BB0_39;
	setp.ne.s32 	%p62, %r14, 0;
	ld.shared.f32 	%f25, [%r2];
	ld.shared.f32 	%f26, [%r10];
	setp.gt.f32 	%p63, %f25, %f26;
	xor.pred  	%p64, %p62, %p63;
	not.pred 	%p65, %p64;
	@%p65 bra 	$L__BB0_39;
	st.shared.f32 	[%r2], %f26;
	st.shared.f32 	[%r10], %f25;
$L__BB0_39:
	setp.le.u32 	%p66, %r6, %r1;
	bar.sync 	0;
	@%p66 bra 	$L__BB0_42;
	setp.ne.s32 	%p67, %r14, 0;
	ld.shared.f32 	%f27, [%r2];
	ld.shared.f32 	%f28, [%r7];
	setp.gt.f32 	%p68, %f27, %f28;
	xor.pred  	%p69, %p67, %p68;
	not.pred 	%p70, %p69;
	@%p70 bra 	$L__BB0_42;
	st.shared.f32 	[%r2], %f28;
	st.shared.f32 	[%r7], %f27;
$L__BB0_42:
	setp.le.u32 	%p71, %r3, %r1;
	bar.sync 	0;
	@%p71 bra 	$L__BB0_45;
	setp.ne.s32 	%p72, %r14, 0;
	ld.shared.f32 	%f29, [%r2];
	ld.shared.f32 	%f30, [%r4];
	setp.gt.f32 	%p73, %f29, %f30;
	xor.pred  	%p74, %p72, %p73;
	not.pred 	%p75, %p74;
	@%p75 bra 	$L__BB0_45;
	st.shared.f32 	[%r2], %f30;
	st.shared.f32 	[%r4], %f29;
$L__BB0_45:
	bar.sync 	0;
	and.b32  	%r17, %r1, 64;
	xor.b32  	%r18, %r1, 32;
	setp.le.u32 	%p76, %r18, %r1;
	xor.b32  	%r52, %r34, 128;
	add.s32 	%r19, %r35, %r52;
	@%p76 bra 	$L__BB0_48;
	setp.ne.s32 	%p77, %r17, 0;
	ld.shared.f32 	%f31, [%r2];
	ld.shared.f32 	%f32, [%r19];
	setp.gt.f32 	%p78, %f31, %f32;
	xor.pred  	%p79, %p77, %p78;
	not.pred 	%p80, %p79;
	@%p80 bra 	$L__BB0_48;
	st.shared.f32 	[%r2], %f32;
	st.shared.f32 	[%r19], %f31;
$L__BB0_48:
	setp.le.u32 	%p81, %r15, %r1;
	bar.sync 	0;
	@%p81 bra 	$L__BB0_51;
	setp.ne.s32 	%p82, %r17, 0;
	ld.shared.f32 	%f33, [%r2];
	ld.shared.f32 	%f34, [%r16];
	setp.gt.f32 	%p83, %f33, %f34;
	xor.pred  	%p84, %p82, %p83;
	not.pred 	%p85, %p84;
	@%p85 bra 	$L__BB0_51;
	st.shared.f32 	[%r2], %f34;
	st.shared.f32 	[%r16], %f33;
$L__BB0_51:
	setp.le.u32 	%p86, %r12, %r1;
	bar.sync 	0;
	@%p86 bra 	$L__BB0_54;
	setp.ne.s32 	%p87, %r17, 0;
	ld.shared.f32 	%f35, [%r2];
	ld.shared.f32 	%f36, [%r13];
	setp.gt.f32 	%p88, %f35, %f36;
	xor.pred  	%p89, %p87, %p88;
	not.pred 	%p90, %p89;
	@%p90 bra 	$L__BB0_54;
	st.shared.f32 	[%r2], %f36;
	st.shared.f32 	[%r13], %f35;
$L__BB0_54:
	setp.le.u32 	%p91, %r9, %r1;
	bar.sync 	0;
	@%p91 bra 	$L__BB0_57;
	setp.ne.s32 	%p92, %r17, 0;
	ld.shared.f32 	%f37, [%r2];
	ld.shared.f32 	%f38, [%r10];
	setp.gt.f32 	%p93, %f37, %f38;
	xor.pred  	%p94, %p92, %p93;
	not.pred 	%p95, %p94;
	@%p95 bra 	$L__BB0_57;
	st.shared.f32 	[%r2], %f38;
	st.shared.f32 	[%r10], %f37;
$L__BB0_57:
	setp.le.u32 	%p96, %r6, %r1;
	bar.sync 	0;
	@%p96 bra 	$L__BB0_60;
	setp.ne.s32 	%p97, %r17, 0;
	ld.shared.f32 	%f39, [%r2];
	ld.shared.f32 	%f40, [%r7];
	setp.gt.f32 	%p98, %f39, %f40;
	xor.pred  	%p99, %p97, %p98;
	not.pred 	%p100, %p99;
	@%p100 bra 	$L__BB0_60;
	st.shared.f32 	[%r2], %f40;
	st.shared.f32 	[%r7], %f39;
$L__BB0_60:
	setp.le.u32 	%p101, %r3, %r1;
	bar.sync 	0;
	@%p101 bra 	$L__BB0_63;
	setp.ne.s32 	%p102, %r17, 0;
	ld.shared.f32 	%f41, [%r2];
	ld.shared.f32 	%f42, [%r4];
	setp.gt.f32 	%p103, %f41, %f42;
	xor.pred  	%p104, %p102, %p103;
	not.pred 	%p105, %p104;
	@%p105 bra 	$L__BB0_63;
	st.shared.f32 	[%r2], %f42;
	st.shared.f32 	[%r4], %f41;
$L__BB0_63:
	bar.sync 	0;
	and.b32  	%r20, %r1, 128;
	xor.b32  	%r21, %r1, 64;
	setp.le.u32 	%p106, %r21, %r1;
	xor.b32  	%r55, %r34, 256;
	add.s32 	%r22, %r35, %r55;
	@%p106 bra 	$L__BB0_66;
	setp.ne.s32 	%p107, %r20, 0;
	ld.shared.f32 	%f43, [%r2];
	ld.shared.f32 	%f44, [%r22];
	setp.gt.f32 	%p108, %f43, %f44;
	xor.pred  	%p109, %p107, %p108;
	not.pred 	%p110, %p109;
	@%p110 bra 	$L__BB0_66;
	st.shared.f32 	[%r2], %f44;
	st.shared.f32 	[%r22], %f43;
$L__BB0_66:
	setp.le.u32 	%p111, %r18, %r1;
	bar.sync 	0;
	@%p111 bra 	$L__BB0_69;
	setp.ne.s32 	%p112, %r20, 0;
	ld.shared.f32 	%f45, [%r2];
	ld.shared.f32 	%f46, [%r19];
	setp.gt.f32 	%p113, %f45, %f46;
	xor.pred  	%p114, %p112, %p113;
	not.pred 	%p115, %p114;
	@%p115 bra 	$L__BB0_69;
	st.shared.f32 	[%r2], %f46;
	st.shared.f32 	[%r19], %f45;
$L__BB0_69:
	setp.le.u32 	%p116, %r15, %r1;
	bar.sync 	0;
	@%p116 bra 	$L__BB0_72;
	setp.ne.s32 	%p117, %r20, 0;
	ld.shared.f32 	%f47, [%r2];
	ld.shared.f32 	%f48, [%r16];
	setp.gt.f32 	%p118, %f47, %f48;
	xor.pred  	%p119, %p117, %p118;
	not.pred 	%p120, %p119;
	@%p120 bra 	$L__BB0_72;
	st.shared.f32 	[%r2], %f48;
	st.shared.f32 	[%r16], %f47;
$L__BB0_72:
	setp.le.u32 	%p121, %r12, %r1;
	bar.sync 	0;
	@%p121 bra 	$L__BB0_75;
	setp.ne.s32 	%p122, %r20, 0;
	ld.shared.f32 	%f49, [%r2];
	ld.shared.f32 	%f50, [%r13];
	setp.gt.f32 	%p123, %f49, %f50;
	xor.pred  	%p124, %p122, %p123;
	not.pred 	%p125, %p124;
	@%p125 bra 	$L__BB0_75;
	st.shared.f32 	[%r2], %f50;
	st.shared.f32 	[%r13], %f49;
$L__BB0_75:
	setp.le.u32 	%p126, %r9, %r1;
	bar.sync 	0;
	@%p126 bra 	$L__BB0_78;
	setp.ne.s32 	%p127, %r20, 0;
	ld.shared.f32 	%f51, [%r2];
	ld.shared.f32 	%f52, [%r10];
	setp.gt.f32 	%p128, %f51, %f52;
	xor.pred  	%p129, %p127, %p128;
	not.pred 	%p130, %p129;
	@%p130 bra 	$L__BB0_78;
	st.shared.f32 	[%r2], %f52;
	st.shared.f32 	[%r10], %f51;
$L__BB0_78:
	setp.le.u32 	%p131, %r6, %r1;
	bar.sync 	0;
	@%p131 bra 	$L__BB0_81;
	setp.ne.s32 	%p132, %r20, 0;
	ld.shared.f32 	%f53, [%r2];
	ld.shared.f32 	%f54, [%r7];
	setp.gt.f32 	%p133, %f53, %f54;
	xor.pred  	%p134, %p132, %p133;
	not.pred 	%p135, %p134;
	@%p135 bra 	$L__BB0_81;
	st.shared.f32 	[%r2], %f54;
	st.shared.f32 	[%r7], %f53;
$L__BB0_81:
	setp.le.u32 	%p136, %r3, %r1;
	bar.sync 	0;
	@%p136 bra 	$L__BB0_84;
	setp.ne.s32 	%p137, %r20, 0;
	ld.shared.f32 	%f55, [%r2];
	ld.shared.f32 	%f56, [%r4];
	setp.gt.f32 	%p138, %f55, %f56;
	xor.pred  	%p139, %p137, %p138;
	not.pred 	%p140, %p139;
	@%p140 bra 	$L__BB0_84;
	st.shared.f32 	[%r2], %f56;
	st.shared.f32 	[%r4], %f55;
$L__BB0_84:
	bar.sync 	0;
	and.b32  	%r23, %r1, 256;
	xor.b32  	%r24, %r1, 128;
	setp.le.u32 	%p141, %r24, %r1;
	xor.b32  	%r58, %r34, 512;
	add.s32 	%r25, %r35, %r58;
	@%p141 bra 	$L__BB0_87;
	setp.ne.s32 	%p142, %r23, 0;
	ld.shared.f32 	%f57, [%r2];
	ld.shared.f32 	%f58, [%r25];
	setp.gt.f32 	%p143, %f57, %f58;
	xor.pred  	%p144, %p142, %p143;
	not.pred 	%p145, %p144;
	@%p145 bra 	$L__BB0_87;
	st.shared.f32 	[%r2], %f58;
	st.shared.f32 	[%r25], %f57;
$L__BB0_87:
	setp.le.u32 	%p146, %r21, %r1;
	bar.sync 	0;
	@%p146 bra 	$L__BB0_90;
	setp.ne.s32 	%p147, %r23, 0;
	ld.shared.f32 	%f59, [%r2];
	ld.shared.f32 	%f60, [%r22];
	setp.gt.f32 	%p148, %f59, %f60;
	xor.pred  	%p149, %p147, %p148;
	not.pred 	%p150, %p149;
	@%p150 bra 	$L__BB0_90;
	st.shared.f32 	[%r2], %f60;
	st.shared.f32 	[%r22], %f59;
$L__BB0_90:
	setp.le.u32 	%p151, %r18, %r1;
	bar.sync 	0;
	@%p151 bra 	$L__BB0_93;
	setp.ne.s32 	%p152, %r23, 0;
	ld.shared.f32 	%f61, [%r2];
	ld.shared.f32 	%f62, [%r19];
	setp.gt.f32 	%p153, %f61, %f62;
	xor.pred  	%p154, %p152, %p153;
	not.pred 	%p155, %p154;
	@%p155 bra 	$L__BB0_93;
	st.shared.f32 	[%r2], %f62;
	st.shared.f32 	[%r19], %f61;
$L__BB0_93:
	setp.le.u32 	%p156, %r15, %r1;
	bar.sync 	0;
	@%p156 bra 	$L__BB0_96;
	setp.ne.s32 	%p157, %r23, 0;
	ld.shared.f32 	%f63, [%r2];
	ld.shared.f32 	%f64, [%r16];
	setp.gt.f32 	%p158, %f63, %f64;
	xor.pred  	%p159, %p157, %p158;
	not.pred 	%p160, %p159;
	@%p160 bra 	$L__BB0_96;
	st.shared.f32 	[%r2], %f64;
	st.shared.f32 	[%r16], %f63;
$L__BB0_96:
	setp.le.u32 	%p161, %r12, %r1;
	bar.sync 	0;
	@%p161 bra 	$L__BB0_99;
	setp.ne.s32 	%p162, %r23, 0;
	ld.shared.f32 	%f65, [%r2];
	ld.shared.f32 	%f66, [%r13];
	setp.gt.f32 	%p163, %f65, %f66;
	xor.pred  	%p164, %p162, %p163;
	not.pred 	%p165, %p164;
	@%p165 bra 	$L__BB0_99;
	st.shared.f32 	[%r2], %f66;
	st.shared.f32 	[%r13], %f65;
$L__BB0_99:
	setp.le.u32 	%p166, %r9, %r1;
	bar.sync 	0;
	@%p166 bra 	$L__BB0_102;
	setp.ne.s32 	%p167, %r23, 0;
	ld.shared.f32 	%f67, [%r2];
	ld.shared.f32 	%f68, [%r10];
	setp.gt.f32 	%p168, %f67, %f68;
	xor.pred  	%p169, %p167, %p168;
	not.pred 	%p170, %p169;
	@%p170 bra 	$L__BB0_102;
	st.shared.f32 	[%r2], %f68;
	st.shared.f32 	[%r10], %f67;
$L__BB0_102:
	setp.le.u32 	%p171, %r6, %r1;
	bar.sync 	0;
	@%p171 bra 	$L__BB0_105;
	setp.ne.s32 	%p172, %r23, 0;
	ld.shared.f32 	%f69, [%r2];
	ld.shared.f32 	%f70, [%r7];
	setp.gt.f32 	%p173, %f69, %f70;
	xor.pred  	%p174, %p172, %p173;
	not.pred 	%p175, %p174;
	@%p175 bra 	$L__BB0_105;
	st.shared.f32 	[%r2], %f70;
	st.shared.f32 	[%r7], %f69;
$L__BB0_105:
	setp.le.u32 	%p176, %r3, %r1;
	bar.sync 	0;
	@%p176 bra 	$L__BB0_108;
	setp.ne.s32 	%p177, %r23, 0;
	ld.shared.f32 	%f71, [%r2];
	ld.shared.f32 	%f72, [%r4];
	setp.gt.f32 	%p178, %f71, %f72;
	xor.pred  	%p179, %p177, %p178;
	not.pred 	%p180, %p179;
	@%p180 bra 	$L__BB0_108;
	st.shared.f32 	[%r2], %f72;
	st.shared.f32 	[%r4], %f71;
$L__BB0_108:
	bar.sync 	0;
	and.b32  	%r26, %r1, 512;
	xor.b32  	%r27, %r1, 256;
	setp.le.u32 	%p181, %r27, %r1;
	xor.b32  	%r61, %r34, 1024;
	add.s32 	%r28, %r35, %r61;
	@%p181 bra 	$L__BB0_111;
	setp.ne.s32 	%p182, %r26, 0;
	ld.shared.f32 	%f73, [%r2];
	ld.shared.f32 	%f74, [%r28];
	setp.gt.f32 	%p183, %f73, %f74;
	xor.pred  	%p184, %p182, %p183;
	not.pred 	%p185, %p184;
	@%p185 bra 	$L__BB0_111;
	st.shared.f32 	[%r2], %f74;
	st.shared.f32 	[%r28], %f73;
$L__BB0_111:
	setp.le.u32 	%p186, %r24, %r1;
	bar.sync 	0;
	@%p186 bra 	$L__BB0_114;
	setp.ne.s32 	%p187, %r26, 0;
	ld.shared.f32 	%f75, [%r2];
	ld.shared.f32 	%f76, [%r25];
	setp.gt.f32 	%p188, %f75, %f76;
	xor.pred  	%p189, %p187, %p188;
	not.pred 	%p190, %p189;
	@%p190 bra 	$L__BB0_114;
	st.shared.f32 	[%r2], %f76;
	st.shared.f32 	[%r25], %f75;
$L__BB0_114:
	setp.le.u32 	%p191, %r21, %r1;
	bar.sync 	0;
	@%p191 bra 	$L__BB0_117;
	setp.ne.s32 	%p192, %r26, 0;
	ld.shared.f32 	%f77, [%r2];
	ld.shared.f32 	%f78, [%r22];
	setp.gt.f32 	%p193, %f77, %f78;
	xor.pred  	%p194, %p192, %p193;
	not.pred 	%p195, %p194;
	@%p195 bra 	$L__BB0_117;
	st.shared.f32 	[%r2], %f78;
	st.shared.f32 	[%r22], %f77;
$L__BB0_117:
	setp.le.u32 	%p196, %r18, %r1;
	bar.sync 	0;
	@%p196 bra 	$L__BB0_120;
	setp.ne.s32 	%p197, %r26, 0;
	ld.shared.f32 	%f79, [%r2];
	ld.shared.f32 	%f80, [%r19];
	setp.gt.f32 	%p198, %f79, %f80;
	xor.pred  	%p199, %p197, %p198;
	not.pred 	%p200, %p199;
	@%p200 bra 	$L__BB0_120;
	st.shared.f32 	[%r2], %f80;
	st.shared.f32 	[%r19], %f79;
$L__BB0_120:
	setp.le.u32 	%p201, %r15, %r1;
	bar.sync 	0;
	@%p201 bra 	$L__BB0_123;
	setp.ne.s32 	%p202, %r26, 0;
	ld.shared.f32 	%f81, [%r2];
	ld.shared.f32 	%f82, [%r16];
	setp.gt.f32 	%p203, %f81, %f82;
	xor.pred  	%p204, %p202, %p203;
	not.pred 	%p205, %p204;
	@%p205 bra 	$L__BB0_123;
	st.shared.f32 	[%r2], %f82;
	st.shared.f32 	[%r16], %f81;
$L__BB0_123:
	setp.le.u32 	%p206, %r12, %r1;
	bar.sync 	0;
	@%p206 bra 	$L__BB0_126;
	setp.ne.s32 	%p207, %r26, 0;
	ld.shared.f32 	%f83, [%r2];
	ld.shared.f32 	%f84, [%r13];
	setp.gt.f32 	%p208, %f83, %f84;
	xor.pred  	%p209, %p207, %p208;
	not.pred 	%p210, %p209;
	@%p210 bra 	$L__BB0_126;
	st.shared.f32 	[%r2], %f84;
	st.shared.f32 	[%r13], %f83;
$L__BB0_126:
	setp.le.u32 	%p211, %r9, %r1;
	bar.sync 	0;
	@%p211 bra 	$L__BB0_129;
	setp.ne.s32 	%p212, %r26, 0;
	ld.shared.f32 	%f85, [%r2];
	ld.shared.f32 	%f86, [%r10];
	setp.gt.f32 	%p213, %f85, %f86;
	xor.pred  	%p214, %p212, %p213;
	not.pred 	%p215, %p214;
	@%p215 bra 	$L__BB0_129;
	st.shared.f32 	[%r2], %f86;
	st.shared.f32 	[%r10], %f85;
$L__BB0_129:
	setp.le.u32 	%p216, %r6, %r1;
	bar.sync 	0;
	@%p216 bra 	$L__BB0_132;
	setp.ne.s32 	%p217, %r26, 0;
	ld.shared.f32 	%f87, [%r2];
	ld.shared.f32 	%f88, [%r7];
	setp.gt.f32 	%p218, %f87, %f88;
	xor.pred  	%p219, %p217, %p218;
	not.pred 	%p220, %p219;
	@%p220 bra 	$L__BB0_132;
	st.shared.f32 	[%r2], %f88;
	st.shared.f32 	[%r7], %f87;
$L__BB0_132:
	setp.le.u32 	%p221, %r3, %r1;
	bar.sync 	0;
	@%p221 bra 	$L__BB0_135;
	setp.ne.s32 	%p222, %r26, 0;
	ld.shared.f32 	%f89, [%r2];
	ld.shared.f32 	%f90, [%r4];
	setp.gt.f32 	%p223, %f89, %f90;
	xor.pred  	%p224, %p222, %p223;
	not.pred 	%p225, %p224;
	@%p225 bra 	$L__BB0_135;
	st.shared.f32 	[%r2], %f90;
	st.shared.f32 	[%r4], %f89;
$L__BB0_135:
	bar.sync 	0;
	xor.b32  	%r29, %r1, 512;
	setp.le.u32 	%p226, %r29, %r1;
	@%p226 bra 	$L__BB0_138;
	ld.shared.f32 	%f91, [%r2];
	shl.b32 	%r63, %r29, 2;
	add.s32 	%r30, %r35, %r63;
	ld.shared.f32 	%f92, [%r30];
	setp.leu.f32 	%p227, %f91, %f92;
	@%p227 bra 	$L__BB0_138;
	st.shared.f32 	[%r2], %f92;
	st.shared.f32 	[%r30], %f91;
$L__BB0_138:
	setp.le.u32 	%p228, %r27, %r1;
	bar.sync 	0;
	@%p228 bra 	$L__BB0_141;
	ld.shared.f32 	%f93, [%r2];
	ld.shared.f32 	%f94, [%r28];
	setp.leu.f32 	%p229, %f93, %f94;
	@%p229 bra 	$L__BB0_141;
	st.shared.f32 	[%r2], %f94;
	st.shared.f32 	[%r28], %f93;
$L__BB0_141:
	setp.le.u32 	%p230, %r24, %r1;
	bar.sync 	0;
	@%p230 bra 	$L__BB0_144;
	ld.shared.f32 	%f95, [%r2];
	ld.shared.f32 	%f96, [%r25];
	setp.leu.f32 	%p231, %f95, %f96;
	@%p231 bra 	$L__BB0_144;
	st.shared.f32 	[%r2], %f96;
	st.shared.f32 	[%r25], %f95;
$L__BB0_144:
	setp.le.u32 	%p232, %r21, %r1;
	bar.sync 	0;
	@%p232 bra 	$L__BB0_147;
	ld.shared.f32 	%f97, [%r2];
	ld.shared.f32 	%f98, [%r22];
	setp.leu.f32 	%p233, %f97, %f98;
	@%p233 bra 	$L__BB0_147;
	st.shared.f32 	[%r2], %f98;
	st.shared.f32 	[%r22], %f97;
$L__BB0_147:
	setp.le.u32 	%p234, %r18, %r1;
	bar.sync 	0;
	@%p234 bra 	$L__BB0_150;
	ld.shared.f32 	%f99, [%r2];
	ld.shared.f32 	%f100, [%r19];
	setp.leu.f32 	%p235, %f99, %f100;
	@%p235 bra 	$L__BB0_150;
	st.shared.f32 	[%r2], %f100;
	st.shared.f32 	[%r19], %f99;
$L__BB0_150:
	setp.le.u32 	%p236, %r15, %r1;
	bar.sync 	0;
	@%p236 bra 	$L__BB0_153;
	ld.shared.f32 	%f101, [%r2];
	ld.shared.f32 	%f102, [%r16];
	setp.leu.f32 	%p237, %f101, %f102;
	@%p237 bra 	$L__BB0_153;
	st.shared.f32 	[%r2], %f102;
	st.shared.f32 	[%r16], %f101;
$L__BB0_153:
	setp.le.u32 	%p238, %r12, %r1;
	bar.sync 	0;
	@%p238 bra 	$L__BB0_156;
	ld.shared.f32 	%f103, [%r2];
	ld.shared.f32 	%f104, [%r13];
	setp.leu.f32 	%p239, %f103, %f104;
	@%p239 bra 	$L__BB0_156;
	st.shared.f32 	[%r2], %f104;
	st.shared.f32 	[%r13], %f103;
$L__BB0_156:
	setp.le.u32 	%p240, %r9, %r1;
	bar.sync 	0;
	@%p240 bra 	$L__BB0_159;
	ld.shared.f32 	%f105, [%r2];
	ld.shared.f32 	%f106, [%r10];
	setp.leu.f32 	%p241, %f105, %f106;
	@%p241 bra 	$L__BB0_159;
	st.shared.f32 	[%r2], %f106;
	st.shared.f32 	[%r10], %f105;
$L__BB0_159:
	setp.le.u32 	%p242, %r6, %r1;
	bar.sync 	0;
	@%p242 bra 	$L__BB0_162;
	ld.shared.f32 	%f107, [%r2];
	ld.shared.f32 	%f108, [%r7];
	setp.leu.f32 	%p243, %f107, %f108;
	@%p243 bra 	$L__BB0_162;
	st.shared.f32 	[%r2], %f108;
	st.shared.f32 	[%r7], %f107;
$L__BB0_162:
	setp.le.u32 	%p244, %r3, %r1;
	bar.sync 	0;
	@%p244 bra 	$L__BB0_165;
	ld.shared.f32 	%f109, [%r2];
	ld.shared.f32 	%f110, [%r4];
	setp.leu.f32 	%p245, %f109, %f110;
	@%p245 bra 	$L__BB0_165;
	st.shared.f32 	[%r2], %f110;
	st.shared.f32 	[%r4], %f109;
$L__BB0_165:
	bar.sync 	0;
	ld.shared.f32 	%f112, [%r2];
	st.global.f32 	[%rd1], %f112;
	ret;

}
	// .globl	_Z11sort_sharedPfii
.visible .entry _Z11sort_sharedPfii(
	.param .u64 .ptr .align 1 _Z11sort_sharedPfii_param_0,
	.param .u32 _Z11sort_sharedPfii_param_1,
	.param .u32 _Z11sort_sharedPfii_param_2
)
{
	.reg .pred 	%p<11>;
	.reg .b32 	%r<21>;
	.reg .b32 	%f<5>;
	.reg .b64 	%rd<7>;
	// demoted variable
	.shared .align 4 .b8 _ZZ11sort_sharedPfiiE11shared_data[4096];
	ld.param.u64 	%rd2, [_Z11sort_sharedPfii_param_0];
	ld.param.u32 	%r10, [_Z11sort_sharedPfii_param_1];
	ld.param.u32 	%r9, [_Z11sort_sharedPfii_param_2];
	cvta.to.global.u64 	%rd3, %rd2;
	mov.u32 	%r11, %ctaid.x;
	mov.u32 	%r12, %ntid.x;
	mov.u32 	%r1, %tid.x;
	mad.lo.s32 	%r13, %r11, %r12, %r1;
	mul.wide.s32 	%rd4, %r13, 4;
	add.s64 	%rd1, %rd3, %rd4;
	ld.global.f32 	%f3, [%rd1];
	shl.b32 	%r14, %r1, 2;
	mov.u32 	%r15, _ZZ11sort_sharedPfiiE11shared_data;
	add.s32 	%r2, %r15, %r14;
	st.shared.f32 	[%r2], %f3;
	bar.sync 	0;
	shr.s32 	%r20, %r10, 1;
	setp.lt.s32 	%p1, %r20, 1;
	@%p1 bra 	$L__BB1_8;
	and.b32  	%r4, %r9, %r1;
	mov.u64 	%rd5, $str;
$L__BB1_2:
	mov.u32 	%r5, %r20;
	xor.b32  	%r6, %r5, %r1;
	setp.le.u32 	%p2, %r6, %r1;
	setp.gt.s32 	%p3, %r6, 1023;
	or.pred  	%p4, %p2, %p3;
	@%p4 bra 	$L__BB1_5;
	setp.ne.s32 	%p6, %r4, 0;
	ld.shared.f32 	%f1, [%r2];
	shl.b32 	%r18, %r6, 2;
	add.s32 	%r7, %r15, %r18;
	ld.shared.f32 	%f2, [%r7];
	setp.gt.f32 	%p7, %f1, %f2;
	xor.pred  	%p8, %p6, %p7;
	not.pred 	%p9, %p8;
	@%p9 bra 	$L__BB1_7;
	st.shared.f32 	[%r2], %f2;
	st.shared.f32 	[%r7], %f1;
	bra.uni 	$L__BB1_7;
$L__BB1_5:
	setp.lt.s32 	%p5, %r6, 1024;
	@%p5 bra 	$L__BB1_7;
	cvta.global.u64 	%rd6, %rd5;
	{ // callseq 0, 0
	.param .b64 param0;
	st.param.b64 	[param0], %rd6;
	.param .b64 param1;
	st.param.b64 	[param1], 0;
	.param .b32 retval0;
	call.uni (retval0), 
	vprintf, 
	(
	param0, 
	param1
	);
	ld.param.b32 	%r16, [retval0];
	} // callseq 0
$L__BB1_7:
	bar.sync 	0;
	shr.u32 	%r20, %r5, 1;
	setp.gt.u32 	%p10, %r5, 1;
	@%p10 bra 	$L__BB1_2;
$L__BB1_8:
	ld.shared.f32 	%f4, [%r2];
	st.global.f32 	[%rd1], %f4;
	ret;

}
	// .globl	_Z20bitonicSortIterativePfiii
.visible .entry _Z20bitonicSortIterativePfiii(
	.param .u64 .ptr .align 1 _Z20bitonicSortIterativePfiii_param_0,
	.param .u32 _Z20bitonicSortIterativePfiii_param_1,
	.param .u32 _Z20bitonicSortIterativePfiii_param_2,
	.param .u32 _Z20bitonicSortIterativePfiii_param_3
)
{
	.reg .pred 	%p<8>;
	.reg .b32 	%r<10>;
	.reg .b32 	%f<3>;
	.reg .b64 	%rd<7>;

	ld.param.u64 	%rd3, [_Z20bitonicSortIterativePfiii_param_0];
	ld.param.u32 	%r4, [_Z20bitonicSortIterativePfiii_param_1];
	ld.param.u32 	%r5, [_Z20bitonicSortIterativePfiii_param_2];
	ld.param.u32 	%r3, [_Z20bitonicSortIterativePfiii_param_3];
	mov.u32 	%r6, %ctaid.x;
	mov.u32 	%r7, %ntid.x;
	mov.u32 	%r8, %tid.x;
	mad.lo.s32 	%r1, %r6, %r7, %r8;
	xor.b32  	%r2, %r5, %r1;
	setp.le.s32 	%p1, %r2, %r1;
	setp.ge.s32 	%p2, %r2, %r4;
	or.pred  	%p3, %p1, %p2;
	@%p3 bra 	$L__BB2_3;
	cvta.to.global.u64 	%rd4, %rd3;
	and.b32  	%r9, %r3, %r1;
	mul.wide.s32 	%rd5, %r1, 4;
	add.s64 	%rd1, %rd4, %rd5;
	ld.global.f32 	%f1, [%rd1];
	mul.wide.s32 	%rd6, %r2, 4;
	add.s64 	%rd2, %rd4, %rd6;
	ld.global.f32 	%f2, [%rd2];
	setp.gt.f32 	%p4, %f1, %f2;
	setp.ne.s32 	%p5, %r9, 0;
	xor.pred  	%p6, %p5, %p4;
	not.pred 	%p7, %p6;
	@%p7 bra 	$L__BB2_3;
	st.global.f32 	[%rd1], %f2;
	st.global.f32 	[%rd2], %f1;
$L__BB2_3:
	ret;

}


// ===== COMPILED SASS (sm_100) =====

	.target	sm_100

	.elftype	@"ET_EXEC"


//--------------------- .note.nv.tkinfo           --------------------------
	.section	.note.nv.tkinfo,"",@"SHT_NOTE"
	.sectionflags	@"SHF_NOTE_NV_TKINFO"
	.tkinfo
        /*0018*/ 	.word	0x00000002
        /*0030*/ 	.string	""
        /*0030*/ 	.string	"ptxas"
        /*0030*/ 	.string	"Cuda compilation tools, release 13.0, V13.0.88"
        /*0030*/ 	.string	"Build cuda_13.0.r13.0/compiler.36424714_0"
        /*0030*/ 	.string	"-arch sm_100 -m 64 "



//--------------------- .note.nv.cuinfo           --------------------------
	.section	.note.nv.cuinfo,"",@"SHT_NOTE"
	.sectionflags	@"SHF_NOTE_NV_CUINFO"
        /*0018*/ 	.short	0x0002
        /*001a*/ 	.short	0x0064
        /*001c*/ 	.short	0x0082
	.zero		2


//--------------------- .nv.info                  --------------------------
	.section	.nv.info,"",@"SHT_CUDA_INFO"
	.align	4


	//----- nvinfo : EIATTR_REGCOUNT
	.align		4
        /*0000*/ 	.byte	0x04, 0x2f
        /*0002*/ 	.short	(.L_2 - .L_1)
	.align		4
.L_1:
        /*0004*/ 	.word	index@(_Z14preSort_sharedPf)
        /*0008*/ 	.word	0x0000001a


	//----- nvinfo : EIATTR_FRAME_SIZE
	.align		4
.L_2:
        /*000c*/ 	.byte	0x04, 0x11
        /*000e*/ 	.short	(.L_4 - .L_3)
	.align		4
.L_3:
        /*0010*/ 	.word	index@(_Z14preSort_sharedPf)
        /*0014*/ 	.word	0x00000000


	//----- nvinfo : EIATTR_REGCOUNT
	.align		4
.L_4:
        /*0018*/ 	.byte	0x04, 0x2f
        /*001a*/ 	.short	(.L_6 - .L_5)
	.align		4
.L_5:
        /*001c*/ 	.word	index@(_Z11sort_sharedPfii)
        /*0020*/ 	.word	0x00000018


	//----- nvinfo : EIATTR_FRAME_SIZE
	.align		4
.L_6:
        /*0024*/ 	.byte	0x04, 0x11
        /*0026*/ 	.short	(.L_8 - .L_7)
	.align		4
.L_7:
        /*0028*/ 	.word	index@(_Z11sort_sharedPfii)
        /*002c*/ 	.word	0x00000000


	//----- nvinfo : EIATTR_REGCOUNT
	.align		4
.L_8:
        /*0030*/ 	.byte	0x04, 0x2f
        /*0032*/ 	.short	(.L_10 - .L_9)
	.align		4
.L_9:
        /*0034*/ 	.word	index@(_Z20bitonicSortIterativePfiii)
        /*0038*/ 	.word	0x0000000c


	//----- nvinfo : EIATTR_FRAME_SIZE
	.align		4
.L_10:
        /*003c*/ 	.byte	0x04, 0x11
        /*003e*/ 	.short	(.L_12 - .L_11)
	.align		4
.L_11:
        /*0040*/ 	.word	index@(_Z20bitonicSortIterativePfiii)
        /*0044*/ 	.word	0x00000000


	//----- nvinfo : EIATTR_MIN_STACK_SIZE
	.align		4
.L_12:
        /*0048*/ 	.byte	0x04, 0x12
        /*004a*/ 	.short	(.L_14 - .L_13)
	.align		4
.L_13:
        /*004c*/ 	.word	index@(_Z20bitonicSortIterativePfiii)
        /*0050*/ 	.word	0x00000000


	//----- nvinfo : EIATTR_MIN_STACK_SIZE
	.align		4
.L_14:
        /*0054*/ 	.byte	0x04, 0x12
        /*0056*/ 	.short	(.L_16 - .L_15)
	.align		4
.L_15:
        /*0058*/ 	.word	index@(_Z11sort_sharedPfii)
        /*005c*/ 	.word	0x00000000


	//----- nvinfo : EIATTR_MIN_STACK_SIZE
	.align		4
.L_16:
        /*0060*/ 	.byte	0x04, 0x12
        /*0062*/ 	.short	(.L_18 - .L_17)
	.align		4
.L_17:
        /*0064*/ 	.word	index@(_Z14preSort_sharedPf)
        /*0068*/ 	.word	0x00000000
.L_18:


//--------------------- .nv.compat                --------------------------
	.section	.nv.compat,"",@"SHT_CUDA_COMPAT_INFO"
	.align	4
        /*0000*/ 	.byte	0x02, 0x09, 0x00, 0x00, 0x02, 0x02, 0x01, 0x00, 0x02, 0x05, 0x05, 0x00, 0x03, 0x07, 0x01, 0x01
        /*0010*/ 	.byte	0x02, 0x03, 0x00, 0x00, 0x02, 0x06, 0x01, 0x00, 0x04, 0x0b, 0x08, 0x00, 0x09, 0x00, 0x00, 0x00
        /*0020*/ 	.byte	0x00, 0x00, 0x00, 0x00


//--------------------- .nv.info._Z20bitonicSortIterativePfiii --------------------------
	.section	.nv.info._Z20bitonicSortIterativePfiii,"",@"SHT_CUDA_INFO"
	.sectionflags	@""
	.align	4


	//----- nvinfo : EIATTR_CUDA_API_VERSION
	.align		4
        /*0000*/ 	.byte	0x04, 0x37
        /*0002*/ 	.short	(.L_20 - .L_19)
.L_19:
        /*0004*/ 	.word	0x00000082


	//----- nvinfo : EIATTR_KPARAM_INFO
	.align		4
.L_20:
        /*0008*/ 	.byte	0x04, 0x17
        /*000a*/ 	.short	(.L_22 - .L_21)
.L_21:
        /*000c*/ 	.word	0x00000000
        /*0010*/ 	.short	0x0003
        /*0012*/ 	.short	0x0010
        /*0014*/ 	.byte	0x00, 0xf0, 0x11, 0x00


	//----- nvinfo : EIATTR_KPARAM_INFO
	.align		4
.L_22:
        /*0018*/ 	.byte	0x04, 0x17
        /*001a*/ 	.short	(.L_24 - .L_23)
.L_23:
        /*001c*/ 	.word	0x00000000
        /*0020*/ 	.short	0x0002
        /*0022*/ 	.short	0x000c
        /*0024*/ 	.byte	0x00, 0xf0, 0x11, 0x00


	//----- nvinfo : EIATTR_KPARAM_INFO
	.align		4
.L_24:
        /*0028*/ 	.byte	0x04, 0x17
        /*002a*/ 	.short	(.L_26 - .L_25)
.L_25:
        /*002c*/ 	.word	0x00000000
        /*0030*/ 	.short	0x0001
        /*0032*/ 	.short	0x0008
        /*0034*/ 	.byte	0x00, 0xf0, 0x11, 0x00


	//----- nvinfo : EIATTR_KPARAM_INFO
	.align		4
.L_26:
        /*0038*/ 	.byte	0x04, 0x17
        /*003a*/ 	.short	(.L_28 - .L_27)
.L_27:
        /*003c*/ 	.word	0x00000000
        /*0040*/ 	.short	0x0000
        /*0042*/ 	.short	0x0000
        /*0044*/ 	.byte	0x00, 0xf5, 0x21, 0x00


	//----- nvinfo : EIATTR_SPARSE_MMA_MASK
	.align		4
.L_28:
        /*0048*/ 	.byte	0x03, 0x50
        /*004a*/ 	.short	0x0000


	//----- nvinfo : EIATTR_MAXREG_COUNT
	.align		4
        /*004c*/ 	.byte	0x03, 0x1b
        /*004e*/ 	.short	0x00ff


	//----- nvinfo : EIATTR_MERCURY_ISA_VERSION
	.align		4
        /*0050*/ 	.byte	0x03, 0x5f
        /*0052*/ 	.short	0x0101


	//----- nvinfo : EIATTR_VRC_CTA_INIT_COUNT
	.align		4
        /*0054*/ 	.byte	0x02, 0x4a
	.zero		1
	.zero		1


	//----- nvinfo : EIATTR_EXIT_INSTR_OFFSETS
	.align		4
        /*0058*/ 	.byte	0x04, 0x1c
        /*005a*/ 	.short	(.L_30 - .L_29)


	//   ....[0]....
.L_29:
        /*005c*/ 	.word	0x00000090


	//   ....[1]....
        /*0060*/ 	.word	0x00000130


	//   ....[2]....
        /*0064*/ 	.word	0x00000160


	//----- nvinfo : EIATTR_CBANK_PARAM_SIZE
	.align		4
.L_30:
        /*0068*/ 	.byte	0x03, 0x19
        /*006a*/ 	.short	0x0014


	//----- nvinfo : EIATTR_PARAM_CBANK
	.align		4
        /*006c*/ 	.byte	0x04, 0x0a
        /*006e*/ 	.short	(.L_32 - .L_31)
	.align		4
.L_31:
        /*0070*/ 	.word	index@(.nv.constant0._Z20bitonicSortIterativePfiii)
        /*0074*/ 	.short	0x0380
        /*0076*/ 	.short	0x0014


	//----- nvinfo : EIATTR_SW_WAR
	.align		4
.L_32:
        /*0078*/ 	.byte	0x04, 0x36
        /*007a*/ 	.short	(.L_34 - .L_33)
.L_33:
        /*007c*/ 	.word	0x00000008
.L_34:


//--------------------- .nv.info._Z11sort_sharedPfii --------------------------
	.section	.nv.info._Z11sort_sharedPfii,"",@"SHT_CUDA_INFO"
	.sectionflags	@""
	.align	4


	//----- nvinfo : EIATTR_CUDA_API_VERSION
	.align		4
        /*0000*/ 	.byte	0x04, 0x37
        /*0002*/ 	.short	(.L_36 - .L_35)
.L_35:
        /*0004*/ 	.word	0x00000082


	//----- nvinfo : EIATTR_KPARAM_INFO
	.align		4
.L_36:
        /*0008*/ 	.byte	0x04, 0x17
        /*000a*/ 	.short	(.L_38 - .L_37)
.L_37:
        /*000c*/ 	.word	0x00000000
        /*0010*/ 	.short	0x0002
        /*0012*/ 	.short	0x000c
        /*0014*/ 	.byte	0x00, 0xf0, 0x11, 0x00


	//----- nvinfo : EIATTR_KPARAM_INFO
	.align		4
.L_38:
        /*0018*/ 	.byte	0x04, 0x17
        /*001a*/ 	.short	(.L_40 - .L_39)
.L_39:
        /*001c*/ 	.word	0x00000000
        /*0020*/ 	.short	0x0001
        /*0022*/ 	.short	0x0008
        /*0024*/ 	.byte	0x00, 0xf0, 0x11, 0x00


	//----- nvinfo : EIATTR_KPARAM_INFO
	.align		4
.L_40:
        /*0028*/ 	.byte	0x04, 0x17
        /*002a*/ 	.short	(.L_42 - .L_41)
.L_41:
        /*002c*/ 	.word	0x00000000
        /*0030*/ 	.short	0x0000
        /*0032*/ 	.short	0x0000
        /*0034*/ 	.byte	0x00, 0xf5, 0x21, 0x00


	//----- nvinfo : EIATTR_SPARSE_MMA_MASK
	.align		4
.L_42:
        /*0038*/ 	.byte	0x03, 0x50
        /*003a*/ 	.short	0x0000


	//----- nvinfo : EIATTR_MAXREG_COUNT
	.align		4
        /*003c*/ 	.byte	0x03, 0x1b
        /*003e*/ 	.short	0x00ff


	//----- nvinfo : EIATTR_NUM_BARRIERS
	.align		4
        /*0040*/ 	.byte	0x02, 0x4c
        /*0042*/ 	.byte	0x01
	.zero		1


	//----- nvinfo : EIATTR_EXTERNS
	.align		4
        /*0044*/ 	.byte	0x04, 0x0f
        /*0046*/ 	.short	(.L_44 - .L_43)


	//   ....[0]....
	.align		4
.L_43:
        /*0048*/ 	.word	index@(vprintf)


	//----- nvinfo : EIATTR_MERCURY_ISA_VERSION
	.align		4
.L_44:
        /*004c*/ 	.byte	0x03, 0x5f
        /*004e*/ 	.short	0x0101


	//----- nvinfo : EIATTR_VRC_CTA_INIT_COUNT
	.align		4
        /*0050*/ 	.byte	0x02, 0x4a
	.zero		1
	.zero		1


	//----- nvinfo : EIATTR_SYSCALL_OFFSETS
	.align		4
        /*0054*/ 	.byte	0x04, 0x46
        /*0056*/ 	.short	(.L_46 - .L_45)


	//   ....[0]....
.L_45:
        /*0058*/ 	.word	0x000002b0


	//----- nvinfo : EIATTR_EXIT_INSTR_OFFSETS
	.align		4
.L_46:
        /*005c*/ 	.byte	0x04, 0x1c
        /*005e*/ 	.short	(.L_48 - .L_47)


	//   ....[0]....
.L_47:
        /*0060*/ 	.word	0x00000340


	//----- nvinfo : EIATTR_CRS_STACK_SIZE
	.align		4
.L_48:
        /*0064*/ 	.byte	0x04, 0x1e
        /*0066*/ 	.short	(.L_50 - .L_49)
.L_49:
        /*0068*/ 	.word	0x00000000


	//----- nvinfo : EIATTR_CBANK_PARAM_SIZE
	.align		4
.L_50:
        /*006c*/ 	.byte	0x03, 0x19
        /*006e*/ 	.short	0x0010


	//----- nvinfo : EIATTR_PARAM_CBANK
	.align		4
        /*0070*/ 	.byte	0x04, 0x0a
        /*0072*/ 	.short	(.L_52 - .L_51)
	.align		4
.L_51:
        /*0074*/ 	.word	index@(.nv.constant0._Z11sort_sharedPfii)
        /*0078*/ 	.short	0x0380
        /*007a*/ 	.short	0x0010


	//----- nvinfo : EIATTR_SW_WAR
	.align		4
.L_52:
        /*007c*/ 	.byte	0x04, 0x36
        /*007e*/ 	.short	(.L_54 - .L_53)
.L_53:
        /*0080*/ 	.word	0x00000008
.L_54:


//--------------------- .nv.info._Z14preSort_sharedPf --------------------------
	.section	.nv.info._Z14preSort_sharedPf,"",@"SHT_CUDA_INFO"
	.sectionflags	@""
	.align	4


	//----- nvinfo : EIATTR_CUDA_API_VERSION
	.align		4
        /*0000*/ 	.byte	0x04, 0x37
        /*0002*/ 	.short	(.L_56 - .L_55)
.L_55:
        /*0004*/ 	.word	0x00000082


	//----- nvinfo : EIATTR_KPARAM_INFO
	.align		4
.L_56:
        /*0008*/ 	.byte	0x04, 0x17
        /*000a*/ 	.short	(.L_58 - .L_57)
.L_57:
        /*000c*/ 	.word	0x00000000
        /*0010*/ 	.short	0x0000
        /*0012*/ 	.short	0x0000
        /*0014*/ 	.byte	0x00, 0xf5, 0x21, 0x00


	//----- nvinfo : EIATTR_SPARSE_MMA_MASK
	.align		4
.L_58:
        /*0018*/ 	.byte	0x03, 0x50
        /*001a*/ 	.short	0x0000


	//----- nvinfo : EIATTR_MAXREG_COUNT
	.align		4
        /*001c*/ 	.byte	0x03, 0x1b
        /*001e*/ 	.short	0x00ff


	//----- nvinfo : EIATTR_NUM_BARRIERS
	.align		4
        /*0020*/ 	.byte	0x02, 0x4c
        /*0022*/ 	.byte	0x01
	.zero		1


	//----- nvinfo : EIATTR_MERCURY_ISA_VERSION
	.align		4
        /*0024*/ 	.byte	0x03, 0x5f
        /*0026*/ 	.short	0x0101


	//----- nvinfo : EIATTR_VRC_CTA_INIT_COUNT
	.align		4
        /*0028*/ 	.byte	0x02, 0x4a
	.zero		1
	.zero		1


	//----- nvinfo : EIATTR_EXIT_INSTR_OFFSETS
	.align		4
        /*002c*/ 	.byte	0x04, 0x1c
        /*002e*/ 	.short	(.L_60 - .L_59)


	//   ....[0]....
.L_59:
        /*0030*/ 	.word	0x000025e0


	//----- nvinfo : EIATTR_CRS_STACK_SIZE
	.align		4
.L_60:
        /*0034*/ 	.byte	0x04, 0x1e
        /*0036*/ 	.short	(.L_62 - .L_61)
.L_61:
        /*0038*/ 	.word	0x00000000


	//----- nvinfo : EIATTR_CBANK_PARAM_SIZE
	.align		4
.L_62:
        /*003c*/ 	.byte	0x03, 0x19
        /*003e*/ 	.short	0x0008


	//----- nvinfo : EIATTR_PARAM_CBANK
	.align		4
        /*0040*/ 	.byte	0x04, 0x0a
        /*0042*/ 	.short	(.L_64 - .L_63)
	.align		4
.L_63:
        /*0044*/ 	.word	index@(.nv.constant0._Z14preSort_sharedPf)
        /*0048*/ 	.short	0x0380
        /*004a*/ 	.short	0x0008


	//----- nvinfo : EIATTR_SW_WAR
	.align		4
.L_64:
        /*004c*/ 	.byte	0x04, 0x36
        /*004e*/ 	.short	(.L_66 - .L_65)
.L_65:
        /*0050*/ 	.word	0x00000008
.L_66:


//--------------------- .nv.callgraph             --------------------------
	.section	.nv.callgraph,"",@"SHT_CUDA_CALLGRAPH"
	.align	4
	.sectionentsize	8
	.align		4
        /*0000*/ 	.word	0x00000000
	.align		4
        /*0004*/ 	.word	0xffffffff
	.align		4
        /*0008*/ 	.word	index@(_Z11sort_sharedPfii)
	.align		4
        /*000c*/ 	.word	index@(vprintf)
	.align		4
        /*0010*/ 	.word	0x00000000
	.align		4
        /*0014*/ 	.word	0xfffffffe
	.align		4
        /*0018*/ 	.word	0x00000000
	.align		4
        /*001c*/ 	.word	0xfffffffd
	.align		4
        /*0020*/ 	.word	0x00000000
	.align		4
        /*0024*/ 	.word	0xfffffffc


//--------------------- .nv.constant4             --------------------------
	.section	.nv.constant4,"a",@progbits
	.align	8
	.align		8
.nv.constant4:
        /*0000*/ 	.dword	$str
	.align		8
        /*0008*/ 	.dword	vprintf


//--------------------- .text._Z20bitonicSortIterativePfiii --------------------------
	.section	.text._Z20bitonicSortIterativePfiii,"ax",@progbits
	.align	128
        .global         _Z20bitonicSortIterativePfiii
        .type           _Z20bitonicSortIterativePfiii,@function
        .size           _Z20bitonicSortIterativePfiii,(.L_x_117 - _Z20bitonicSortIterativePfiii)
        .other          _Z20bitonicSortIterativePfiii,@"STO_CUDA_ENTRY STV_DEFAULT"
_Z20bitonicSortIterativePfiii:
.text._Z20bitonicSortIterativePfiii:
[----:B------:R-:W-:Y:S01]  /*0000*/  LDC R1, c[0x0][0x37c] ;  /* 0x0000df00ff017b82 */ /* 0x000fe20000000800 */
[----:B------:R-:W0:Y:S07]  /*0010*/  S2R R0, SR_TID.X ;  /* 0x0000000000007919 */ /* 0x000e2e0000002100 */
[----:B------:R-:W0:Y:S01]  /*0020*/  S2UR UR4, SR_CTAID.X ;  /* 0x00000000000479c3 */ /* 0x000e220000002500 */
[----:B------:R-:W1:Y:S07]  /*0030*/  LDCU.64 UR6, c[0x0][0x388] ;  /* 0x00007100ff0677ac */ /* 0x000e6e0008000a00 */
[----:B------:R-:W0:Y:S02]  /*0040*/  LDC R7, c[0x0][0x360] ;  /* 0x0000d800ff077b82 */ /* 0x000e240000000800 */
[----:B0-----:R-:W-:-:S05]  /*0050*/  IMAD R7, R7, UR4, R0 ;  /* 0x0000000407077c24 */ /* 0x001fca000f8e0200 */
[----:B-1----:R-:W-:-:S04]  /*0060*/  LOP3.LUT R0, R7, UR7, RZ, 0x3c, !PT ;  /* 0x0000000707007c12 */ /* 0x002fc8000f8e3cff */
[----:B------:R-:W-:-:S04]  /*0070*/  ISETP.GE.AND P0, PT, R0, UR6, PT ;  /* 0x0000000600007c0c */ /* 0x000fc8000bf06270 */
[----:B------:R-:W-:-:S13]  /*0080*/  ISETP.LE.OR P0, PT, R0, R7, P0 ;  /* 0x000000070000720c */ /* 0x000fda0000703670 */
[----:B------:R-:W-:Y:S05]  /*0090*/  @P0 EXIT ;  /* 0x000000000000094d */ /* 0x000fea0003800000 */
[----:B------:R-:W0:Y:S01]  /*00a0*/  LDC.64 R4, c[0x0][0x380] ;  /* 0x0000e000ff047b82 */ /* 0x000e220000000a00 */
[----:B------:R-:W1:Y:S01]  /*00b0*/  LDCU.64 UR4, c[0x0][0x358] ;  /* 0x00006b00ff0477ac */ /* 0x000e620008000a00 */
[----:B------:R-:W2:Y:S01]  /*00c0*/  LDCU UR6, c[0x0][0x390] ;  /* 0x00007200ff0677ac */ /* 0x000ea20008000800 */
[----:B0-----:R-:W-:-:S04]  /*00d0*/  IMAD.WIDE R2, R7, 0x4, R4 ;  /* 0x0000000407027825 */ /* 0x001fc800078e0204 */
[----:B------:R-:W-:Y:S01]  /*00e0*/  IMAD.WIDE R4, R0, 0x4, R4 ;  /* 0x0000000400047825 */ /* 0x000fe200078e0204 */
[----:B-1----:R-:W3:Y:S04]  /*00f0*/  LDG.E R9, desc[UR4][R2.64] ;  /* 0x0000000402097981 */ /* 0x002ee8000c1e1900 */
[----:B------:R-:W3:Y:S01]  /*0100*/  LDG.E R0, desc[UR4][R4.64] ;  /* 0x0000000404007981 */ /* 0x000ee2000c1e1900 */
[----:B--2---:R-:W-:-:S04]  /*0110*/  LOP3.LUT P0, RZ, R7, UR6, RZ, 0xc0, !PT ;  /* 0x0000000607ff7c12 */ /* 0x004fc8000f80c0ff */
[----:B---3--:R-:W-:-:S13]  /*0120*/  FSETP.GT.XOR P0, PT, R9, R0, P0 ;  /* 0x000000000900720b */ /* 0x008fda0000704800 */
[----:B------:R-:W-:Y:S05]  /*0130*/  @!P0 EXIT ;  /* 0x000000000000894d */ /* 0x000fea0003800000 */
[----:B------:R-:W-:Y:S04]  /*0140*/  STG.E desc[UR4][R2.64], R0 ;  /* 0x0000000002007986 */ /* 0x000fe8000c101904 */
[----:B------:R-:W-:Y:S01]  /*0150*/  STG.E desc[UR4][R4.64], R9 ;  /* 0x0000000904007986 */ /* 0x000fe2000c101904 */
[----:B------:R-:W-:Y:S05]  /*0160*/  EXIT ;  /* 0x000000000000794d */ /* 0x000fea0003800000 */
.L_x_0:
[----:B------:R-:W-:-:S00]  /*0170*/  BRA `(.L_x_0) ;  /* 0xfffffffc00fc7947 */ /* 0x000fc0000383ffff */
[----:B------:R-:W-:-:S00]  /*0180*/  NOP ;  /* 0x0000000000007918 */ /* 0x000fc00000000000 */
[----:B------:R-:W-:-:S00]  /*0190*/  NOP ;  /* 0x0000000000007918 */ /* 0x000fc00000000000 */
[----:B------:R-:W-:-:S00]  /*01a0*/  NOP ;  /* 0x0000000000007918 */ /* 0x000fc00000000000 */
[----:B------:R-:W-:-:S00]  /*01b0*/  NOP ;  /* 0x0000000000007918 */ /* 0x000fc00000000000 */
[----:B------:R-:W-:-:S00]  /*01c0*/  NOP ;  /* 0x0000000000007918 */ /* 0x000fc00000000000 */
[----:B------:R-:W-:-:S00]  /*01d0*/  NOP ;  /* 0x0000000000007918 */ /* 0x000fc00000000000 */
[----:B------:R-:W-:-:S00]  /*01e0*/  NOP ;  /* 0x0000000000007918 */ /* 0x000fc00000000000 */
[----:B------:R-:W-:-:S00]  /*01f0*/  NOP ;  /* 0x0000000000007918 */ /* 0x000fc00000000000 */
.L_x_117:


//--------------------- .text._Z11sort_sharedPfii --------------------------
	.section	.text._Z11sort_sharedPfii,"ax",@progbits
	.align	128
        .global         _Z11sort_sharedPfii
        .type           _Z11sort_sharedPfii,@function
        .size           _Z11sort_sharedPfii,(.L_x_118 - _Z11sort_sharedPfii)
        .other          _Z11sort_sharedPfii,@"STO_CUDA_ENTRY STV_DEFAULT"
_Z11sort_sharedPfii:
.text._Z11sort_sharedPfii:
[----:B------:R-:W0:Y:S01]  /*0000*/  LDC R1, c[0x0][0x37c] ;  /* 0x0000df00ff017b82 */ /* 0x000e220000000800 */
[----:B------:R-:W1:Y:S07]  /*0010*/  S2R R18, SR_TID.X ;  /* 0x0000000000127919 */ /* 0x000e6e0000002100 */
[----:B------:R-:W1:Y:S01]  /*0020*/  S2UR UR4, SR_CTAID.X ;  /* 0x00000000000479c3 */ /* 0x000e620000002500 */
[----:B------:R-:W2:Y:S07]  /*0030*/  LDCU.64 UR36, c[0x0][0x358] ;  /* 0x00006b00ff2477ac */ /* 0x000eae0008000a00 */
[----:B------:R-:W1:Y:S08]  /*0040*/  LDC R3, c[0x0][0x360] ;  /* 0x0000d800ff037b82 */ /* 0x000e700000000800 */
[----:B------:R-:W3:Y:S01]  /*0050*/  LDC.64 R16, c[0x0][0x380] ;  /* 0x0000e000ff107b82 */ /* 0x000ee20000000a00 */
[----:B-1----:R-:W-:-:S04]  /*0060*/  IMAD R3, R3, UR4, R18 ;  /* 0x0000000403037c24 */ /* 0x002fc8000f8e0212 */
[----:B---3--:R-:W-:-:S05]  /*0070*/  IMAD.WIDE R16, R3, 0x4, R16 ;  /* 0x0000000403107825 */ /* 0x008fca00078e0210 */
[----:B--2---:R-:W2:Y:S01]  /*0080*/  LDG.E R0, desc[UR36][R16.64] ;  /* 0x0000002410007981 */ /* 0x004ea2000c1e1900 */
[----:B------:R-:W1:Y:S01]  /*0090*/  S2UR UR38, SR_CgaCtaId ;  /* 0x00000000002679c3 */ /* 0x000e620000008800 */
[----:B------:R-:W-:Y:S02]  /*00a0*/  UMOV UR4, 0x400 ;  /* 0x0000040000047882 */ /* 0x000fe40000000000 */
[----:B-1----:R-:W-:Y:S02]  /*00b0*/  ULEA UR38, UR38, UR4, 0x18 ;  /* 0x0000000426267291 */ /* 0x002fe4000f8ec0ff */
[----:B------:R-:W1:Y:S04]  /*00c0*/  LDCU UR4, c[0x0][0x388] ;  /* 0x00007100ff0477ac */ /* 0x000e680008000800 */
[----:B------:R-:W-:Y:S01]  /*00d0*/  LEA R19, R18, UR38, 0x2 ;  /* 0x0000002612137c11 */ /* 0x000fe2000f8e10ff */
[----:B-1----:R-:W-:-:S04]  /*00e0*/  USHF.R.S32.HI UR4, URZ, 0x1, UR4 ;  /* 0x00000001ff047899 */ /* 0x002fc80008011404 */
[----:B------:R-:W-:Y:S01]  /*00f0*/  UISETP.GE.AND UP0, UPT, UR4, 0x1, UPT ;  /* 0x000000010400788c */ /* 0x000fe2000bf06270 */
[----:B--2---:R1:W-:Y:S01]  /*0100*/  STS [R19], R0 ;  /* 0x0000000013007388 */ /* 0x0043e20000000800 */
[----:B------:R-:W-:Y:S07]  /*0110*/  BAR.SYNC.DEFER_BLOCKING 0x0 ;  /* 0x0000000000007b1d */ /* 0x000fee0000010000 */
[----:B0-----:R-:W-:Y:S05]  /*0120*/  BRA.U !UP0, `(.L_x_1) ;  /* 0x00000001087c7547 */ /* 0x001fea000b800000 */
[----:B------:R-:W0:Y:S01]  /*0130*/  LDCU UR40, c[0x0][0x38c] ;  /* 0x00007180ff2877ac */ /* 0x000e220008000800 */
[----:B------:R-:W-:-:S05]  /*0140*/  UMOV UR39, UR4 ;  /* 0x0000000400277c82 */ /* 0x000fca0008000000 */
.L_x_4:
[----:B0-----:R-:W-:-:S04]  /*0150*/  LOP3.LUT R3, R18, UR39, RZ, 0x3c, !PT ;  /* 0x0000002712037c12 */ /* 0x001fc8000f8e3cff */
[----:B------:R-:W-:-:S04]  /*0160*/  ISETP.GT.AND P0, PT, R3, 0x3ff, PT ;  /* 0x000003ff0300780c */ /* 0x000fc80003f04270 */
[----:B------:R-:W-:-:S13]  /*0170*/  ISETP.LE.U32.OR P0, PT, R3, R18, P0 ;  /* 0x000000120300720c */ /* 0x000fda0000703470 */
[----:B------:R-:W-:Y:S05]  /*0180*/  @P0 BRA `(.L_x_2) ;  /* 0x0000000000240947 */ /* 0x000fea0003800000 */
[----:B------:R-:W-:Y:S01]  /*0190*/  LEA R3, R3, UR38, 0x2 ;  /* 0x0000002603037c11 */ /* 0x000fe2000f8e10ff */
[----:B-1----:R-:W-:Y:S01]  /*01a0*/  LDS R0, [R19] ;  /* 0x0000000013007984 */ /* 0x002fe20000000800 */
[----:B0-----:R-:W-:-:S03]  /*01b0*/  LOP3.LUT P0, RZ, R18, UR40, RZ, 0xc0, !PT ;  /* 0x0000002812ff7c12 */ /* 0x001fc6000f80c0ff */
[----:B------:R-:W0:Y:S02]  /*01c0*/  LDS R2, [R3] ;  /* 0x0000000003027984 */ /* 0x000e240000000800 */
[----:B0-----:R-:W-:-:S13]  /*01d0*/  FSETP.GT.XOR P0, PT, R0, R2, P0 ;  /* 0x000000020000720b */ /* 0x001fda0000704800 */
[----:B------:R-:W-:Y:S05]  /*01e0*/  @!P0 BRA `(.L_x_3) ;  /* 0x0000000000348947 */ /* 0x000fea0003800000 */
[----:B------:R0:W-:Y:S04]  /*01f0*/  STS [R19], R2 ;  /* 0x0000000213007388 */ /* 0x0001e80000000800 */
[----:B------:R0:W-:Y:S01]  /*0200*/  STS [R3], R0 ;  /* 0x0000000003007388 */ /* 0x0001e20000000800 */
[----:B------:R-:W-:Y:S05]  /*0210*/  BRA `(.L_x_3) ;  /* 0x0000000000287947 */ /* 0x000fea0003800000 */
.L_x_2:
[----:B------:R-:W-:-:S13]  /*0220*/  ISETP.GE.AND P0, PT, R3, 0x400, PT ;  /* 0x000004000300780c */ /* 0x000fda0003f06270 */
[----:B------:R-:W-:Y:S05]  /*0230*/  @!P0 BRA `(.L_x_3) ;  /* 0x0000000000208947 */ /* 0x000fea0003800000 */
[----:B-1----:R-:W-:Y:S01]  /*0240*/  MOV R0, 0x8 ;  /* 0x0000000800007802 */ /* 0x002fe20000000f00 */
[----:B------:R-:W1:Y:S01]  /*0250*/  LDCU.64 UR4, c[0x4][URZ] ;  /* 0x01000000ff0477ac */ /* 0x000e620008000a00 */
[----:B------:R-:W-:Y:S02]  /*0260*/  CS2R R6, SRZ ;  /* 0x0000000000067805 */ /* 0x000fe4000001ff00 */
[----:B------:R2:W3:Y:S01]  /*0270*/  LDC.64 R2, c[0x4][R0] ;  /* 0x0100000000027b82 */ /* 0x0004e20000000a00 */
[----:B-1----:R-:W-:Y:S02]  /*0280*/  IMAD.U32 R4, RZ, RZ, UR4 ;  /* 0x00000004ff047e24 */ /* 0x002fe4000f8e00ff */
[----:B--2---:R-:W-:-:S07]  /*0290*/  IMAD.U32 R5, RZ, RZ, UR5 ;  /* 0x00000005ff057e24 */ /* 0x004fce000f8e00ff */
[----:B------:R-:W-:-:S07]  /*02a0*/  LEPC R20, `(.L_x_3) ;  /* 0x000000001014794e */ /* 0x000fce0000000000 */
[----:B0--3--:R-:W-:Y:S05]  /*02b0*/  CALL.ABS.NOINC R2 ;  /* 0x0000000002007343 */ /* 0x009fea0003c00000 */
.L_x_3:
[----:B------:R-:W-:Y:S05]  /*02c0*/  WARPSYNC.ALL ;  /* 0x0000000000007948 */ /* 0x000fea0003800000 */
[----:B------:R-:W-:Y:S01]  /*02d0*/  BAR.SYNC.DEFER_BLOCKING 0x0 ;  /* 0x0000000000007b1d */ /* 0x000fe20000010000 */
[----:B------:R-:W-:Y:S02]  /*02e0*/  UISETP.GT.U32.AND UP0, UPT, UR39, 0x1, UPT ;  /* 0x000000012700788c */ /* 0x000fe4000bf04070 */
[----:B------:R-:W-:-:S07]  /*02f0*/  USHF.R.U32.HI UR4, URZ, 0x1, UR39 ;  /* 0x00000001ff047899 */ /* 0x000fce0008011627 */
[----:B------:R-:W-:Y:S01]  /*0300*/  UMOV UR39, UR4 ;  /* 0x0000000400277c82 */ /* 0x000fe20008000000 */
[----:B------:R-:W-:Y:S05]  /*0310*/  BRA.U UP0, `(.L_x_4) ;  /* 0xfffffffd008c7547 */ /* 0x000fea000b83ffff */
.L_x_1:
[----:B01----:R-:W0:Y:S04]  /*0320*/  LDS R19, [R19] ;  /* 0x0000000013137984 */ /* 0x003e280000000800 */
[----:B0-----:R-:W-:Y:S01]  /*0330*/  STG.E desc[UR36][R16.64], R19 ;  /* 0x0000001310007986 */ /* 0x001fe2000c101924 */
[----:B------:R-:W-:Y:S05]  /*0340*/  EXIT ;  /* 0x000000000000794d */ /* 0x000fea0003800000 */
.L_x_5:
        /* <DEDUP_REMOVED lines=11> */
.L_x_118:


//--------------------- .text._Z14preSort_sharedPf --------------------------
	.section	.text._Z14preSort_sharedPf,"ax",@progbits
	.align	128
        .global         _Z14preSort_sharedPf
        .type           _Z14preSort_sharedPf,@function
        .size           _Z14preSort_sharedPf,(.L_x_119 - _Z14preSort_sharedPf)
        .other          _Z14preSort_sharedPf,@"STO_CUDA_ENTRY STV_DEFAULT"
_Z14preSort_sharedPf:
.text._Z14preSort_sharedPf:
[----:B------:R-:W-:Y:S01]  /*0000*/  LDC R1, c[0x0][0x37c] ;  /* 0x0000df00ff017b82 */ /* 0x000fe20000000800 */
[----:B------:R-:W0:Y:S07]  /*0010*/  S2R R0, SR_TID.X ;  /* 0x0000000000007919 */ /* 0x000e2e0000002100 */
[----:B------:R-:W0:Y:S01]  /*0020*/  S2UR UR4, SR_CTAID.X ;  /* 0x00000000000479c3 */ /* 0x000e220000002500 */
[----:B------:R-:W1:Y:S07]  /*0030*/  LDCU.64 UR6, c[0x0][0x358] ;  /* 0x00006b00ff0677ac */ /* 0x000e6e0008000a00 */
[----:B------:R-:W0:Y:S08]  /*0040*/  LDC R5, c[0x0][0x360] ;  /* 0x0000d800ff057b82 */ /* 0x000e300000000800 */
[----:B------:R-:W2:Y:S01]  /*0050*/  LDC.64 R2, c[0x0][0x380] ;  /* 0x0000e000ff027b82 */ /* 0x000ea20000000a00 */
[----:B0-----:R-:W-:-:S04]  /*0060*/  IMAD R5, R5, UR4, R0 ;  /* 0x0000000405057c24 */ /* 0x001fc8000f8e0200 */
[----:B--2---:R-:W-:-:S05]  /*0070*/  IMAD.WIDE R2, R5, 0x4, R2 ;  /* 0x0000000405027825 */ /* 0x004fca00078e0202 */
[----:B-1----:R-:W2:Y:S01]  /*0080*/  LDG.E R7, desc[UR6][R2.64] ;  /* 0x0000000602077981 */ /* 0x002ea2000c1e1900 */
[----:B------:R-:W0:Y:S01]  /*0090*/  S2UR UR5, SR_CgaCtaId ;  /* 0x00000000000579c3 */ /* 0x000e220000008800 */
[C---:B------:R-:W-:Y:S01]  /*00a0*/  LOP3.LUT R5, R0.reuse, 0x1, RZ, 0x3c, !PT ;  /* 0x0000000100057812 */ /* 0x040fe200078e3cff */
[----:B------:R-:W-:Y:S01]  /*00b0*/  UMOV UR4, 0x400 ;  /* 0x0000040000047882 */ /* 0x000fe20000000000 */
[C---:B------:R-:W-:Y:S01]  /*00c0*/  LOP3.LUT R9, R0.reuse, 0x2, RZ, 0x3c, !PT ;  /* 0x0000000200097812 */ /* 0x040fe200078e3cff */
[C---:B------:R-:W-:Y:S01]  /*00d0*/  IMAD.SHL.U32 R4, R0.reuse, 0x4, RZ ;  /* 0x0000000400047824 */ /* 0x040fe200078e00ff */
[-C--:B------:R-:W-:Y:S01]  /*00e0*/  ISETP.GT.U32.AND P0, PT, R5, R0.reuse, PT ;  /* 0x000000000500720c */ /* 0x080fe20003f04070 */
[----:B------:R-:W-:Y:S01]  /*00f0*/  BSSY.RECONVERGENT B0, `(.L_x_6) ;  /* 0x0000019000007945 */ /* 0x000fe20003800200 */
[----:B------:R-:W-:Y:S02]  /*0100*/  LOP3.LUT R11, R0, 0x4, RZ, 0x3c, !PT ;  /* 0x00000004000b7812 */ /* 0x000fe400078e3cff */
[----:B------:R-:W-:-:S02]  /*0110*/  ISETP.GT.U32.AND P1, PT, R9, R0, PT ;  /* 0x000000000900720c */ /* 0x000fc40003f24070 */
[-C--:B------:R-:W-:Y:S02]  /*0120*/  ISETP.GT.U32.AND P2, PT, R11, R0.reuse, PT ;  /* 0x000000000b00720c */ /* 0x080fe40003f44070 */
[C---:B------:R-:W-:Y:S02]  /*0130*/  LOP3.LUT R5, R0.reuse, 0x8, RZ, 0x3c, !PT ;  /* 0x0000000800057812 */ /* 0x040fe400078e3cff */
[C---:B------:R-:W-:Y:S02]  /*0140*/  LOP3.LUT R9, R0.reuse, 0x10, RZ, 0x3c, !PT ;  /* 0x0000001000097812 */ /* 0x040fe400078e3cff */
[----:B------:R-:W-:Y:S02]  /*0150*/  LOP3.LUT R11, R0, 0x20, RZ, 0x3c, !PT ;  /* 0x00000020000b7812 */ /* 0x000fe400078e3cff */
[-C--:B------:R-:W-:Y:S02]  /*0160*/  ISETP.GT.U32.AND P3, PT, R5, R0.reuse, PT ;  /* 0x000000000500720c */ /* 0x080fe40003f64070 */
[----:B------:R-:W-:-:S02]  /*0170*/  ISETP.GT.U32.AND P4, PT, R9, R0, PT ;  /* 0x000000000900720c */ /* 0x000fc40003f84070 */
[----:B------:R-:W-:Y:S01]  /*0180*/  ISETP.GT.U32.AND P5, PT, R11, R0, PT ;  /* 0x000000000b00720c */ /* 0x000fe20003fa4070 */
[----:B0-----:R-:W-:Y:S01]  /*0190*/  ULEA UR4, UR5, UR4, 0x18 ;  /* 0x0000000405047291 */ /* 0x001fe2000f8ec0ff */
[----:B------:R-:W-:Y:S02]  /*01a0*/  LOP3.LUT R10, R0, 0x4, RZ, 0xc0, !PT ;  /* 0x00000004000a7812 */ /* 0x000fe400078ec0ff */
[C---:B------:R-:W-:Y:S02]  /*01b0*/  LOP3.LUT R5, R4.reuse, 0x4, RZ, 0x3c, !PT ;  /* 0x0000000404057812 */ /* 0x040fe400078e3cff */
[----:B------:R-:W-:-:S04]  /*01c0*/  LOP3.LUT R6, R4, 0x8, RZ, 0x3c, !PT ;  /* 0x0000000804067812 */ /* 0x000fc800078e3cff */
[----:B--2---:R0:W-:Y:S01]  /*01d0*/  STS [R4+UR4], R7 ;  /* 0x0000000704007988 */ /* 0x0041e20008000804 */
[----:B------:R-:W-:Y:S06]  /*01e0*/  BAR.SYNC.DEFER_BLOCKING 0x0 ;  /* 0x0000000000007b1d */ /* 0x000fec0000010000 */
[----:B------:R-:W-:Y:S05]  /*01f0*/  @!P0 BRA `(.L_x_7) ;  /* 0x0000000000208947 */ /* 0x000fea0003800000 */
[----:B------:R-:W-:Y:S01]  /*0200*/  LDS R8, [R4+UR4] ;  /* 0x0000000404087984 */ /* 0x000fe20008000800 */
[----:B0-----:R-:W-:-:S03]  /*0210*/  SHF.R.U32.HI R7, RZ, 0x1, R0 ;  /* 0x00000001ff077819 */ /* 0x001fc60000011600 */
[----:B------:R-:W0:Y:S01]  /*0220*/  LDS R9, [R5+UR4] ;  /* 0x0000000405097984 */ /* 0x000e220008000800 */
[----:B------:R-:W-:Y:S02]  /*0230*/  LOP3.LUT R7, R7, 0x1, RZ, 0xc0, !PT ;  /* 0x0000000107077812 */ /* 0x000fe400078ec0ff */
[----:B0-----:R-:W-:-:S04]  /*0240*/  FSETP.GT.AND P6, PT, R8, R9, PT ;  /* 0x000000090800720b */ /* 0x001fc80003fc4000 */
[----:B------:R-:W-:-:S13]  /*0250*/  ISETP.EQ.U32.XOR P6, PT, R7, 0x1, P6 ;  /* 0x000000010700780c */ /* 0x000fda00037c2870 */
[----:B------:R1:W-:Y:S04]  /*0260*/  @P6 STS [R4+UR4], R9 ;  /* 0x0000000904006988 */ /* 0x0003e80008000804 */
[----:B------:R1:W-:Y:S02]  /*0270*/  @P6 STS [R5+UR4], R8 ;  /* 0x0000000805006988 */ /* 0x0003e40008000804 */
.L_x_7:
[----:B------:R-:W-:Y:S05]  /*0280*/  BSYNC.RECONVERGENT B0 ;  /* 0x0000000000007941 */ /* 0x000fea0003800200 */
.L_x_6:
[----:B------:R-:W-:Y:S06]  /*0290*/  BAR.SYNC.DEFER_BLOCKING 0x0 ;  /* 0x0000000000007b1d */ /* 0x000fec0000010000 */
[----:B------:R-:W-:Y:S04]  /*02a0*/  BSSY.RECONVERGENT B0, `(.L_x_8) ;  /* 0x0000008000007945 */ /* 0x000fe80003800200 */
[----:B------:R-:W-:Y:S05]  /*02b0*/  @!P1 BRA `(.L_x_9) ;  /* 0x0000000000189947 */ /* 0x000fea0003800000 */
[----:B0-----:R-:W-:Y:S04]  /*02c0*/  LDS R7, [R4+UR4] ;  /* 0x0000000404077984 */ /* 0x001fe80008000800 */
[----:B-1----:R-:W0:Y:S02]  /*02d0*/  LDS R8, [R6+UR4] ;  /* 0x0000000406087984 */ /* 0x002e240008000800 */
[----:B0-----:R-:W-:-:S04]  /*02e0*/  FSETP.GT.AND P6, PT, R7, R8, PT ;  /* 0x000000080700720b */ /* 0x001fc80003fc4000 */
[----:B------:R-:W-:-:S13]  /*02f0*/  ISETP.NE.XOR P6, PT, R10, RZ, P6 ;  /* 0x000000ff0a00720c */ /* 0x000fda00037c5a70 */
[----:B------:R2:W-:Y:S04]  /*0300*/  @P6 STS [R4+UR4], R8 ;  /* 0x0000000804006988 */ /* 0x0005e80008000804 */
[----:B------:R2:W-:Y:S02]  /*0310*/  @P6 STS [R6+UR4], R7 ;  /* 0x0000000706006988 */ /* 0x0005e40008000804 */
.L_x_9:
[----:B------:R-:W-:Y:S05]  /*0320*/  BSYNC.RECONVERGENT B0 ;  /* 0x0000000000007941 */ /* 0x000fea0003800200 */
.L_x_8:
[----:B------:R-:W-:Y:S06]  /*0330*/  BAR.SYNC.DEFER_BLOCKING 0x0 ;  /* 0x0000000000007b1d */ /* 0x000fec0000010000 */
[----:B------:R-:W-:Y:S04]  /*0340*/  BSSY.RECONVERGENT B0, `(.L_x_10) ;  /* 0x0000008000007945 */ /* 0x000fe80003800200 */
[----:B------:R-:W-:Y:S05]  /*0350*/  @!P0 BRA `(.L_x_11) ;  /* 0x0000000000188947 */ /* 0x000fea0003800000 */
[----:B-12---:R-:W-:Y:S04]  /*0360*/  LDS R8, [R4+UR4] ;  /* 0x0000000404087984 */ /* 0x006fe80008000800 */
[----:B0-----:R-:W0:Y:S02]  /*0370*/  LDS R7, [R5+UR4] ;  /* 0x0000000405077984 */ /* 0x001e240008000800 */
[----:B0-----:R-:W-:-:S04]  /*0380*/  FSETP.GT.AND P6, PT, R8, R7, PT ;  /* 0x000000070800720b */ /* 0x001fc80003fc4000 */
[----:B------:R-:W-:-:S13]  /*0390*/  ISETP.NE.XOR P6, PT, R10, RZ, P6 ;  /* 0x000000ff0a00720c */ /* 0x000fda00037c5a70 */
[----:B------:R3:W-:Y:S04]  /*03a0*/  @P6 STS [R4+UR4], R7 ;  /* 0x0000000704006988 */ /* 0x0007e80008000804 */
[----:B------:R3:W-:Y:S02]  /*03b0*/  @P6 STS [R5+UR4], R8 ;  /* 0x0000000805006988 */ /* 0x0007e40008000804 */
.L_x_11:
[----:B------:R-:W-:Y:S05]  /*03c0*/  BSYNC.RECONVERGENT B0 ;  /* 0x0000000000007941 */ /* 0x000fea0003800200 */
.L_x_10:
[----:B------:R-:W-:Y:S01]  /*03d0*/  BAR.SYNC.DEFER_BLOCKING 0x0 ;  /* 0x0000000000007b1d */ /* 0x000fe20000010000 */
[----:B------:R-:W-:Y:S02]  /*03e0*/  LOP3.LUT R10, R0, 0x8, RZ, 0xc0, !PT ;  /* 0x00000008000a7812 */ /* 0x000fe400078ec0ff */
[----:B0-23--:R-:W-:-:S03]  /*03f0*/  LOP3.LUT R7, R4, 0x10, RZ, 0x3c, !PT ;  /* 0x0000001004077812 */ /* 0x00dfc600078e3cff */
[----:B------:R-:W-:Y:S04]  /*0400*/  BSSY.RECONVERGENT B0, `(.L_x_12) ;  /* 0x0000008000007945 */ /* 0x000fe80003800200 */
[----:B------:R-:W-:Y:S05]  /*0410*/  @!P2 BRA `(.L_x_13) ;  /* 0x000000000018a947 */ /* 0x000fea0003800000 */
[----:B-1----:R-:W-:Y:S04]  /*0420*/  LDS R8, [R4+UR4] ;  /* 0x0000000404087984 */ /* 0x002fe80008000800 */
[----:B------:R-:W0:Y:S02]  /*0430*/  LDS R9, [R7+UR4] ;  /* 0x0000000407097984 */ /* 0x000e240008000800 */
[----:B0-----:R-:W-:-:S04]  /*0440*/  FSETP.GT.AND P6, PT, R8, R9, PT ;  /* 0x000000090800720b */ /* 0x001fc80003fc4000 */
[----:B------:R-:W-:-:S13]  /*0450*/  ISETP.NE.XOR P6, PT, R10, RZ, P6 ;  /* 0x000000ff0a00720c */ /* 0x000fda00037c5a70 */
[----:B------:R0:W-:Y:S04]  /*0460*/  @P6 STS [R4+UR4], R9 ;  /* 0x0000000904006988 */ /* 0x0001e80008000804 */
[----:B------:R0:W-:Y:S02]  /*0470*/  @P6 STS [R7+UR4], R8 ;  /* 0x0000000807006988 */ /* 0x0001e40008000804 */
.L_x_13:
[----:B------:R-:W-:Y:S05]  /*0480*/  BSYNC.RECONVERGENT B0 ;  /* 0x0000000000007941 */ /* 0x000fea0003800200 */
.L_x_12:
[----:B------:R-:W-:Y:S06]  /*0490*/  BAR.SYNC.DEFER_BLOCKING 0x0 ;  /* 0x0000000000007b1d */ /* 0x000fec0000010000 */
[----:B------:R-:W-:Y:S04]  /*04a0*/  BSSY.RECONVERGENT B0, `(.L_x_14) ;  /* 0x0000008000007945 */ /* 0x000fe80003800200 */
[----:B------:R-:W-:Y:S05]  /*04b0*/  @!P1 BRA `(.L_x_15) ;  /* 0x0000000000189947 */ /* 0x000fea0003800000 */
[----:B01----:R-:W-:Y:S04]  /*04c0*/  LDS R9, [R4+UR4] ;  /* 0x0000000404097984 */ /* 0x003fe80008000800 */
[----:B------:R-:W0:Y:S02]  /*04d0*/  LDS R8, [R6+UR4] ;  /* 0x0000000406087984 */ /* 0x000e240008000800 */
[----:B0-----:R-:W-:-:S04]  /*04e0*/  FSETP.GT.AND P6, PT, R9, R8, PT ;  /* 0x000000080900720b */ /* 0x001fc80003fc4000 */
[----:B------:R-:W-:-:S13]  /*04f0*/  ISETP.NE.XOR P6, PT, R10, RZ, P6 ;  /* 0x000000ff0a00720c */ /* 0x000fda00037c5a70 */
[----:B------:R2:W-:Y:S04]  /*0500*/  @P6 STS [R4+UR4], R8 ;  /* 0x0000000804006988 */ /* 0x0005e80008000804 */
[----:B------:R2:W-:Y:S02]  /*0510*/  @P6 STS [R6+UR4], R9 ;  /* 0x0000000906006988 */ /* 0x0005e40008000804 */
.L_x_15:
[----:B------:R-:W-:Y:S05]  /*0520*/  BSYNC.RECONVERGENT B0 ;  /* 0x0000000000007941 */ /* 0x000fea0003800200 */
.L_x_14:
[----:B------:R-:W-:Y:S06]  /*0530*/  BAR.SYNC.DEFER_BLOCKING 0x0 ;  /* 0x0000000000007b1d */ /* 0x000fec0000010000 */
[----:B------:R-:W-:Y:S04]  /*0540*/  BSSY.RECONVERGENT B0, `(.L_x_16) ;  /* 0x0000008000007945 */ /* 0x000fe80003800200 */
[----:B------:R-:W-:Y:S05]  /*0550*/  @!P0 BRA `(.L_x_17) ;  /* 0x0000000000188947 */ /* 0x000fea0003800000 */
[----:B012---:R-:W-:Y:S04]  /*0560*/  LDS R8, [R4+UR4] ;  /* 0x0000000404087984 */ /* 0x007fe80008000800 */
[----:B------:R-:W0:Y:S02]  /*0570*/  LDS R9, [R5+UR4] ;  /* 0x0000000405097984 */ /* 0x000e240008000800 */
[----:B0-----:R-:W-:-:S04]  /*0580*/  FSETP.GT.AND P6, PT, R8, R9, PT ;  /* 0x000000090800720b */ /* 0x001fc80003fc4000 */
[----:B------:R-:W-:-:S13]  /*0590*/  ISETP.NE.XOR P6, PT, R10, RZ, P6 ;  /* 0x000000ff0a00720c */ /* 0x000fda00037c5a70 */
[----:B------:R3:W-:Y:S04]  /*05a0*/  @P6 STS [R4+UR4], R9 ;  /* 0x0000000904006988 */ /* 0x0007e80008000804 */
[----:B------:R3:W-:Y:S02]  /*05b0*/  @P6 STS [R5+UR4], R8 ;  /* 0x0000000805006988 */ /* 0x0007e40008000804 */
.L_x_17:
[----:B------:R-:W-:Y:S05]  /*05c0*/  BSYNC.RECONVERGENT B0 ;  /* 0x0000000000007941 */ /* 0x000fea0003800200 */
.L_x_16:
[----:B------:R-:W-:Y:S01]  /*05d0*/  BAR.SYNC.DEFER_BLOCKING 0x0 ;  /* 0x0000000000007b1d */ /* 0x000fe20000010000 */
[----:B------:R-:W-:Y:S02]  /*05e0*/  LOP3.LUT R11, R0, 0x10, RZ, 0xc0, !PT ;  /* 0x00000010000b7812 */ /* 0x000fe400078ec0ff */
[----:B0123--:R-:W-:-:S03]  /*05f0*/  LOP3.LUT R8, R4, 0x20, RZ, 0x3c, !PT ;  /* 0x0000002004087812 */ /* 0x00ffc600078e3cff */
[----:B------:R-:W-:Y:S04]  /*0600*/  BSSY.RECONVERGENT B0, `(.L_x_18) ;  /* 0x0000008000007945 */ /* 0x000fe80003800200 */
[----:B------:R-:W-:Y:S05]  /*0610*/  @!P3 BRA `(.L_x_19) ;  /* 0x000000000018b947 */ /* 0x000fea0003800000 */
[----:B------:R-:W-:Y:S04]  /*0620*/  LDS R9, [R4+UR4] ;  /* 0x0000000404097984 */ /* 0x000fe80008000800 */
[----:B------:R-:W0:Y:S02]  /*0630*/  LDS R10, [R8+UR4] ;  /* 0x00000004080a7984 */ /* 0x000e240008000800 */
[----:B0-----:R-:W-:-:S04]  /*0640*/  FSETP.GT.AND P6, PT, R9, R10, PT ;  /* 0x0000000a0900720b */ /* 0x001fc80003fc4000 */
[----:B------:R-:W-:-:S13]  /*0650*/  ISETP.NE.XOR P6, PT, R11, RZ, P6 ;  /* 0x000000ff0b00720c */ /* 0x000fda00037c5a70 */
[----:B------:R0:W-:Y:S04]  /*0660*/  @P6 STS [R4+UR4], R10 ;  /* 0x0000000a04006988 */ /* 0x0001e80008000804 */
[----:B------:R0:W-:Y:S02]  /*0670*/  @P6 STS [R8+UR4], R9 ;  /* 0x0000000908006988 */ /* 0x0001e40008000804 */
.L_x_19:
[----:B------:R-:W-:Y:S05]  /*0680*/  BSYNC.RECONVERGENT B0 ;  /* 0x0000000000007941 */ /* 0x000fea0003800200 */
.L_x_18:
[----:B------:R-:W-:Y:S06]  /*0690*/  BAR.SYNC.DEFER_BLOCKING 0x0 ;  /* 0x0000000000007b1d */ /* 0x000fec0000010000 */
[----:B------:R-:W-:Y:S04]  /*06a0*/  BSSY.RECONVERGENT B0, `(.L_x_20) ;  /* 0x0000008000007945 */ /* 0x000fe80003800200 */
[----:B------:R-:W-:Y:S05]  /*06b0*/  @!P2 BRA `(.L_x_21) ;  /* 0x000000000018a947 */ /* 0x000fea0003800000 */
[----:B0-----:R-:W-:Y:S04]  /*06c0*/  LDS R10, [R4+UR4] ;  /* 0x00000004040a7984 */ /* 0x001fe80008000800 */
[----:B------:R-:W0:Y:S02]  /*06d0*/  LDS R9, [R7+UR4] ;  /* 0x0000000407097984 */ /* 0x000e240008000800 */
[----:B0-----:R-:W-:-:S04]  /*06e0*/  FSETP.GT.AND P6, PT, R10, R9, PT ;  /* 0x000000090a00720b */ /* 0x001fc80003fc4000 */
[----:B------:R-:W-:-:S13]  /*06f0*/  ISETP.NE.XOR P6, PT, R11, RZ, P6 ;  /* 0x000000ff0b00720c */ /* 0x000fda00037c5a70 */
[----:B------:R1:W-:Y:S04]  /*0700*/  @P6 STS [R4+UR4], R9 ;  /* 0x0000000904006988 */ /* 0x0003e80008000804 */
[----:B------:R1:W-:Y:S02]  /*0710*/  @P6 STS [R7+UR4], R10 ;  /* 0x0000000a07006988 */ /* 0x0003e40008000804 */
.L_x_21:
[----:B------:R-:W-:Y:S05]  /*0720*/  BSYNC.RECONVERGENT B0 ;  /* 0x0000000000007941 */ /* 0x000fea0003800200 */
.L_x_20:
        /* <DEDUP_REMOVED lines=9> */
.L_x_23:
[----:B------:R-:W-:Y:S05]  /*07c0*/  BSYNC.RECONVERGENT B0 ;  /* 0x0000000000007941 */ /* 0x000fea0003800200 */
.L_x_22:
        /* <DEDUP_REMOVED lines=9> */
.L_x_25:
[----:B------:R-:W-:Y:S05]  /*0860*/  BSYNC.RECONVERGENT B0 ;  /* 0x0000000000007941 */ /* 0x000fea0003800200 */
.L_x_24:
[----:B------:R-:W-:Y:S01]  /*0870*/  BAR.SYNC.DEFER_BLOCKING 0x0 ;  /* 0x0000000000007b1d */ /* 0x000fe20000010000 */
[C---:B------:R-:W-:Y:S02]  /*0880*/  LOP3.LUT R12, R0.reuse, 0x20, RZ, 0xc0, !PT ;  /* 0x00000020000c7812 */ /* 0x040fe400078ec0ff */
[----:B------:R-:W-:Y:S02]  /*0890*/  LOP3.LUT R14, R0, 0x40, RZ, 0xc0, !PT ;  /* 0x00000040000e7812 */ /* 0x000fe400078ec0ff */
[----:B0123--:R-:W-:Y:S01]  /*08a0*/  LOP3.LUT R9, R4, 0x40, RZ, 0x3c, !PT ;  /* 0x0000004004097812 */ /* 0x00ffe200078e3cff */
        /* <DEDUP_REMOVED lines=8> */
.L_x_27:
[----:B------:R-:W-:Y:S05]  /*0930*/  BSYNC.RECONVERGENT B0 ;  /* 0x0000000000007941 */ /* 0x000fea0003800200 */
.L_x_26:
        /* <DEDUP_REMOVED lines=9> */
.L_x_29:
[----:B------:R-:W-:Y:S05]  /*09d0*/  BSYNC.RECONVERGENT B0 ;  /* 0x0000000000007941 */ /* 0x000fea0003800200 */
.L_x_28:
        /* <DEDUP_REMOVED lines=9> */
.L_x_31:
[----:B------:R-:W-:Y:S05]  /*0a70*/  BSYNC.RECONVERGENT B0 ;  /* 0x0000000000007941 */ /* 0x000fea0003800200 */
.L_x_30:
        /* <DEDUP_REMOVED lines=9> */
.L_x_33:
[----:B------:R-:W-:Y:S05]  /*0b10*/  BSYNC.RECONVERGENT B0 ;  /* 0x0000000000007941 */ /* 0x000fea0003800200 */
.L_x_32:
[----:B------:R-:W-:Y:S06]  /*0b20*/  BAR.SYNC.DEFER_BLOCKING 0x0 ;  /* 0x0000000000007b1d */ /* 0x000fec0000010000 */
[----:B------:R-:W-:Y:S04]  /*0b30*/  BSSY.RECONVERGENT B0, `(.L_x_34) ;  /* 0x0000008000007945 */ /* 0x000fe80003800200 */
[----:B------:R-:W-:Y:S05]  /*0b40*/  @!P0 BRA `(.L_x_35) ;  /* 0x0000000000188947 */ /* 0x000fea0003800000 */
[----:B0123--:R-:W-:Y:S04]  /*0b50*/  LDS R10, [R4+UR4] ;  /* 0x00000004040a7984 */ /* 0x00ffe80008000800 */
[----:B------:R-:W0:Y:S02]  /*0b60*/  LDS R11, [R5+UR4] ;  /* 0x00000004050b7984 */ /* 0x000e240008000800 */
[----:B0-----:R-:W-:-:S04]  /*0b70*/  FSETP.GT.AND P6, PT, R10, R11, PT ;  /* 0x0000000b0a00720b */ /* 0x001fc80003fc4000 */
[----:B------:R-:W-:-:S13]  /*0b80*/  ISETP.NE.XOR P6, PT, R12, RZ, P6 ;  /* 0x000000ff0c00720c */ /* 0x000fda00037c5a70 */
[----:B------:R4:W-:Y:S04]  /*0b90*/  @P6 STS [R4+UR4], R11 ;  /* 0x0000000b04006988 */ /* 0x0009e80008000804 */
[----:B------:R4:W-:Y:S02]  /*0ba0*/  @P6 STS [R5+UR4], R10 ;  /* 0x0000000a05006988 */ /* 0x0009e40008000804 */
.L_x_35:
[----:B------:R-:W-:Y:S05]  /*0bb0*/  BSYNC.RECONVERGENT B0 ;  /* 0x0000000000007941 */ /* 0x000fea0003800200 */
.L_x_34:
[----:B------:R-:W-:Y:S01]  /*0bc0*/  BAR.SYNC.DEFER_BLOCKING 0x0 ;  /* 0x0000000000007b1d */ /* 0x000fe20000010000 */
[----:B01234-:R-:W-:Y:S02]  /*0bd0*/  LOP3.LUT R11, R0, 0x40, RZ, 0x3c, !PT ;  /* 0x00000040000b7812 */ /* 0x01ffe400078e3cff */
[----:B------:R-:W-:-:S03]  /*0be0*/  LOP3.LUT R10, R4, 0x80, RZ, 0x3c, !PT ;  /* 0x00000080040a7812 */ /* 0x000fc600078e3cff */
        /* <DEDUP_REMOVED lines=8> */
.L_x_37:
[----:B------:R-:W-:Y:S05]  /*0c70*/  BSYNC.RECONVERGENT B0 ;  /* 0x0000000000007941 */ /* 0x000fea0003800200 */
.L_x_36:
        /* <DEDUP_REMOVED lines=9> */
.L_x_39:
[----:B------:R-:W-:Y:S05]  /*0d10*/  BSYNC.RECONVERGENT B0 ;  /* 0x0000000000007941 */ /* 0x000fea0003800200 */
.L_x_38:
        /* <DEDUP_REMOVED lines=9> */
.L_x_41:
[----:B------:R-:W-:Y:S05]  /*0db0*/  BSYNC.RECONVERGENT B0 ;  /* 0x0000000000007941 */ /* 0x000fea0003800200 */
.L_x_40:
        /* <DEDUP_REMOVED lines=9> */
.L_x_43:
[----:B------:R-:W-:Y:S05]  /*0e50*/  BSYNC.RECONVERGENT B0 ;  /* 0x0000000000007941 */ /* 0x000fea0003800200 */
.L_x_42:
        /* <DEDUP_REMOVED lines=9> */
.L_x_45:
[----:B------:R-:W-:Y:S05]  /*0ef0*/  BSYNC.RECONVERGENT B0 ;  /* 0x0000000000007941 */ /* 0x000fea0003800200 */
.L_x_44:
[----:B------:R-:W-:Y:S06]  /*0f00*/  BAR.SYNC.DEFER_BLOCKING 0x0 ;  /* 0x0000000000007b1d */ /* 0x000fec0000010000 */
[----:B------:R-:W-:Y:S04]  /*0f10*/  BSSY.RECONVERGENT B0, `(.L_x_46) ;  /* 0x0000008000007945 */ /* 0x000fe80003800200 */
[----:B------:R-:W-:Y:S05]  /*0f20*/  @!P0 BRA `(.L_x_47) ;  /* 0x0000000000188947 */ /* 0x000fea0003800000 */
[----:B01234-:R-:W-:Y:S04]  /*0f30*/  LDS R12, [R4+UR4] ;  /* 0x00000004040c7984 */ /* 0x01ffe80008000800 */
[----:B------:R-:W0:Y:S02]  /*0f40*/  LDS R13, [R5+UR4] ;  /* 0x00000004050d7984 */ /* 0x000e240008000800 */
[----:B0-----:R-:W-:-:S04]  /*0f50*/  FSETP.GT.AND P6, PT, R12, R13, PT ;  /* 0x0000000d0c00720b */ /* 0x001fc80003fc4000 */
[----:B------:R-:W-:-:S13]  /*0f60*/  ISETP.NE.XOR P6, PT, R14, RZ, P6 ;  /* 0x000000ff0e00720c */ /* 0x000fda00037c5a70 */
[----:B------:R0:W-:Y:S04]  /*0f70*/  @P6 STS [R4+UR4], R13 ;  /* 0x0000000d04006988 */ /* 0x0001e80008000804 */
[----:B------:R0:W-:Y:S02]  /*0f80*/  @P6 STS [R5+UR4], R12 ;  /* 0x0000000c05006988 */ /* 0x0001e40008000804 */
.L_x_47:
[----:B------:R-:W-:Y:S05]  /*0f90*/  BSYNC.RECONVERGENT B0 ;  /* 0x0000000000007941 */ /* 0x000fea0003800200 */
.L_x_46:
[----:B------:R-:W-:Y:S01]  /*0fa0*/  BAR.SYNC.DEFER_BLOCKING 0x0 ;  /* 0x0000000000007b1d */ /* 0x000fe20000010000 */
[----:B------:R-:W-:Y:S02]  /*0fb0*/  ISETP.GT.U32.AND P6, PT, R11, R0, PT ;  /* 0x000000000b00720c */ /* 0x000fe40003fc4070 */
[C---:B------:R-:W-:Y:S02]  /*0fc0*/  LOP3.LUT R17, R0.reuse, 0x80, RZ, 0xc0, !PT ;  /* 0x0000008000117812 */ /* 0x040fe400078ec0ff */
[C---:B01234-:R-:W-:Y:S01]  /*0fd0*/  LOP3.LUT R13, R0.reuse, 0x80, RZ, 0x3c, !PT ;  /* 0x00000080000d7812 */ /* 0x05ffe200078e3cff */
[----:B------:R-:W-:Y:S01]  /*0fe0*/  BSSY.RECONVERGENT B0, `(.L_x_48) ;  /* 0x000000b000007945 */ /* 0x000fe20003800200 */
[----:B------:R-:W-:Y:S02]  /*0ff0*/  LOP3.LUT R16, R0, 0x100, RZ, 0xc0, !PT ;  /* 0x0000010000107812 */ /* 0x000fe400078ec0ff */
[----:B------:R-:W-:Y:S02]  /*1000*/  P2R R18, PR, RZ, 0x40 ;  /* 0x00000040ff127803 */ /* 0x000fe40000000000 */
[----:B------:R-:W-:-:S03]  /*1010*/  LOP3.LUT R12, R4, 0x100, RZ, 0x3c, !PT ;  /* 0x00000100040c7812 */ /* 0x000fc600078e3cff */
[----:B------:R-:W-:Y:S05]  /*1020*/  @!P6 BRA `(.L_x_49) ;  /* 0x000000000018e947 */ /* 0x000fea0003800000 */
[----:B------:R-:W-:Y:S04]  /*1030*/  LDS R15, [R4+UR4] ;  /* 0x00000004040f7984 */ /* 0x000fe80008000800 */
[----:B------:R-:W0:Y:S02]  /*1040*/  LDS R14, [R12+UR4] ;  /* 0x000000040c0e7984 */ /* 0x000e240008000800 */
[----:B0-----:R-:W-:-:S04]  /*1050*/  FSETP.GT.AND P6, PT, R15, R14, PT ;  /* 0x0000000e0f00720b */ /* 0x001fc80003fc4000 */
[----:B------:R-:W-:-:S13]  /*1060*/  ISETP.NE.XOR P6, PT, R17, RZ, P6 ;  /* 0x000000ff1100720c */ /* 0x000fda00037c5a70 */
[----:B------:R0:W-:Y:S04]  /*1070*/  @P6 STS [R4+UR4], R14 ;  /* 0x0000000e04006988 */ /* 0x0001e80008000804 */
[----:B------:R0:W-:Y:S02]  /*1080*/  @P6 STS [R12+UR4], R15 ;  /* 0x0000000f0c006988 */ /* 0x0001e40008000804 */
.L_x_49:
[----:B------:R-:W-:Y:S05]  /*1090*/  BSYNC.RECONVERGENT B0 ;  /* 0x0000000000007941 */ /* 0x000fea0003800200 */
.L_x_48:
        /* <DEDUP_REMOVED lines=9> */
.L_x_51:
[----:B------:R-:W-:Y:S05]  /*1130*/  BSYNC.RECONVERGENT B0 ;  /* 0x0000000000007941 */ /* 0x000fea0003800200 */
.L_x_50:
        /* <DEDUP_REMOVED lines=9> */
.L_x_53:
[----:B------:R-:W-:Y:S05]  /*11d0*/  BSYNC.RECONVERGENT B0 ;  /* 0x0000000000007941 */ /* 0x000fea0003800200 */
.L_x_52:
        /* <DEDUP_REMOVED lines=9> */
.L_x_55:
[----:B------:R-:W-:Y:S05]  /*1270*/  BSYNC.RECONVERGENT B0 ;  /* 0x0000000000007941 */ /* 0x000fea0003800200 */
.L_x_54:
        /* <DEDUP_REMOVED lines=9> */
.L_x_57:
[----:B------:R-:W-:Y:S05]  /*1310*/  BSYNC.RECONVERGENT B0 ;  /* 0x0000000000007941 */ /* 0x000fea0003800200 */
.L_x_56:
        /* <DEDUP_REMOVED lines=9> */
.L_x_59:
[----:B------:R-:W-:Y:S05]  /*13b0*/  BSYNC.RECONVERGENT B0 ;  /* 0x0000000000007941 */ /* 0x000fea0003800200 */
.L_x_58:
        /* <DEDUP_REMOVED lines=9> */
.L_x_61:
[----:B------:R-:W-:Y:S05]  /*1450*/  BSYNC.RECONVERGENT B0 ;  /* 0x0000000000007941 */ /* 0x000fea0003800200 */
.L_x_60:
[----:B------:R-:W-:Y:S01]  /*1460*/  BAR.SYNC.DEFER_BLOCKING 0x0 ;  /* 0x0000000000007b1d */ /* 0x000fe20000010000 */
[----:B------:R-:W-:Y:S02]  /*1470*/  ISETP.GT.U32.AND P6, PT, R13, R0, PT ;  /* 0x000000000d00720c */ /* 0x000fe40003fc4070 */
[C---:B01234-:R-:W-:Y:S02]  /*1480*/  LOP3.LUT R15, R0.reuse, 0x100, RZ, 0x3c, !PT ;  /* 0x00000100000f7812 */ /* 0x05ffe400078e3cff */
[----:B------:R-:W-:Y:S01]  /*1490*/  LOP3.LUT R21, R0, 0x200, RZ, 0xc0, !PT ;  /* 0x0000020000157812 */ /* 0x000fe200078ec0ff */
[----:B------:R-:W-:Y:S01]  /*14a0*/  BSSY.RECONVERGENT B0, `(.L_x_62) ;  /* 0x000000a000007945 */ /* 0x000fe20003800200 */
[----:B------:R-:W-:Y:S02]  /*14b0*/  LOP3.LUT R14, R4, 0x200, RZ, 0x3c, !PT ;  /* 0x00000200040e7812 */ /* 0x000fe400078e3cff */
[----:B------:R-:W-:-:S05]  /*14c0*/  P2R R22, PR, RZ, 0x40 ;  /* 0x00000040ff167803 */ /* 0x000fca0000000000 */
[----:B------:R-:W-:Y:S05]  /*14d0*/  @!P6 BRA `(.L_x_63) ;  /* 0x000000000018e947 */ /* 0x000fea0003800000 */
[----:B------:R-:W-:Y:S04]  /*14e0*/  LDS R17, [R4+UR4] ;  /* 0x0000000404117984 */ /* 0x000fe80008000800 */
[----:B------:R-:W0:Y:S02]  /*14f0*/  LDS R19, [R14+UR4] ;  /* 0x000000040e137984 */ /* 0x000e240008000800 */
[----:B0-----:R-:W-:-:S04]  /*1500*/  FSETP.GT.AND P6, PT, R17, R19, PT ;  /* 0x000000131100720b */ /* 0x001fc80003fc4000 */
[----:B------:R-:W-:-:S13]  /*1510*/  ISETP.NE.XOR P6, PT, R16, RZ, P6 ;  /* 0x000000ff1000720c */ /* 0x000fda00037c5a70 */
[----:B------:R0:W-:Y:S04]  /*1520*/  @P6 STS [R4+UR4], R19 ;  /* 0x0000001304006988 */ /* 0x0001e80008000804 */
[----:B------:R0:W-:Y:S02]  /*1530*/  @P6 STS [R14+UR4], R17 ;  /* 0x000000110e006988 */ /* 0x0001e40008000804 */
.L_x_63:
[----:B------:R-:W-:Y:S05]  /*1540*/  BSYNC.RECONVERGENT B0 ;  /* 0x0000000000007941 */ /* 0x000fea0003800200 */
.L_x_62:
[----:B------:R-:W-:Y:S01]  /*1550*/  BAR.SYNC.DEFER_BLOCKING 0x0 ;  /* 0x0000000000007b1d */ /* 0x000fe20000010000 */
[----:B------:R-:W-:-:S05]  /*1560*/  ISETP.GT.U32.AND P6, PT, R11, R0, PT ;  /* 0x000000000b00720c */ /* 0x000fca0003fc4070 */
[----:B------:R-:W-:Y:S08]  /*1570*/  BSSY.RECONVERGENT B0, `(.L_x_64) ;  /* 0x0000008000007945 */ /* 0x000ff00003800200 */
[----:B------:R-:W-:Y:S05]  /*1580*/  @!P6 BRA `(.L_x_65) ;  /* 0x000000000018e947 */ /* 0x000fea0003800000 */
[----:B0-----:R-:W-:Y:S04]  /*1590*/  LDS R17, [R4+UR4] ;  /* 0x0000000404117984 */ /* 0x001fe80008000800 */
[----:B------:R-:W0:Y:S02]  /*15a0*/  LDS R19, [R12+UR4] ;  /* 0x000000040c137984 */ /* 0x000e240008000800 */
[----:B0-----:R-:W-:-:S04]  /*15b0*/  FSETP.GT.AND P6, PT, R17, R19, PT ;  /* 0x000000131100720b */ /* 0x001fc80003fc4000 */
[----:B------:R-:W-:-:S13]  /*15c0*/  ISETP.NE.XOR P6, PT, R16, RZ, P6 ;  /* 0x000000ff1000720c */ /* 0x000fda00037c5a70 */
[----:B------:R1:W-:Y:S04]  /*15d0*/  @P6 STS [R4+UR4], R19 ;  /* 0x0000001304006988 */ /* 0x0003e80008000804 */
[----:B------:R1:W-:Y:S02]  /*15e0*/  @P6 STS [R12+UR4], R17 ;  /* 0x000000110c006988 */ /* 0x0003e40008000804 */
.L_x_65:
[----:B------:R-:W-:Y:S05]  /*15f0*/  BSYNC.RECONVERGENT B0 ;  /* 0x0000000000007941 */ /* 0x000fea0003800200 */
.L_x_64:
        /* <DEDUP_REMOVED lines=9> */
.L_x_67:
[----:B------:R-:W-:Y:S05]  /*1690*/  BSYNC.RECONVERGENT B0 ;  /* 0x0000000000007941 */ /* 0x000fea0003800200 */
.L_x_66:
[----:B------:R-:W-:Y:S06]  /*16a0*/  BAR.SYNC.DEFER_BLOCKING 0x0 ;  /* 0x0000000000007b1d */ /* 0x000fec0000010000 */
[----:B------:R-:W-:Y:S04]  /*16b0*/  BSSY.RECONVERGENT B0, `(.L_x_68) ;  /* 0x0000008000007945 */ /* 0x000fe80003800200 */
[----:B------:R-:W-:Y:S05]  /*16c0*/  @!P4 BRA `(.L_x_69) ;  /* 0x000000000018c947 */ /* 0x000fea0003800000 */
[----:B------:R-:W-:Y:S04]  /*16d0*/  LDS R20, [R4+UR4] ;  /* 0x0000000404147984 */ /* 0x000fe80008000800 */
[----:B012---:R-:W0:Y:S02]  /*16e0*/  LDS R17, [R9+UR4] ;  /* 0x0000000409117984 */ /* 0x007e240008000800 */
[----:B0-----:R-:W-:-:S04]  /*16f0*/  FSETP.GT.AND P6, PT, R20, R17, PT ;  /* 0x000000111400720b */ /* 0x001fc80003fc4000 */
[----:B------:R-:W-:-:S13]  /*1700*/  ISETP.NE.XOR P6, PT, R16, RZ, P6 ;  /* 0x000000ff1000720c */ /* 0x000fda00037c5a70 */
[----:B------:R3:W-:Y:S04]  /*1710*/  @P6 STS [R4+UR4], R17 ;  /* 0x0000001104006988 */ /* 0x0007e80008000804 */
[----:B------:R3:W-:Y:S02]  /*1720*/  @P6 STS [R9+UR4], R20 ;  /* 0x0000001409006988 */ /* 0x0007e40008000804 */
.L_x_69:
[----:B------:R-:W-:Y:S05]  /*1730*/  BSYNC.RECONVERGENT B0 ;  /* 0x0000000000007941 */ /* 0x000fea0003800200 */
.L_x_68:
        /* <DEDUP_REMOVED lines=9> */
.L_x_71:
[----:B------:R-:W-:Y:S05]  /*17d0*/  BSYNC.RECONVERGENT B0 ;  /* 0x0000000000007941 */ /* 0x000fea0003800200 */
.L_x_70:
[----:B------:R-:W-:Y:S06]  /*17e0*/  BAR.SYNC.DEFER_BLOCKING 0x0 ;  /* 0x0000000000007b1d */ /* 0x000fec0000010000 */
[----:B------:R-:W-:Y:S04]  /*17f0*/  BSSY.RECONVERGENT B0, `(.L_x_72) ;  /* 0x0000008000007945 */ /* 0x000fe80003800200 */
[----:B------:R-:W-:Y:S05]  /*1800*/  @!P2 BRA `(.L_x_73) ;  /* 0x000000000018a947 */ /* 0x000fea0003800000 */
[----:B---3--:R-:W-:Y:S04]  /*1810*/  LDS R20, [R4+UR4] ;  /* 0x0000000404147984 */ /* 0x008fe80008000800 */
[----:B012-4-:R-:W0:Y:S02]  /*1820*/  LDS R17, [R7+UR4] ;  /* 0x0000000407117984 */ /* 0x017e240008000800 */
[----:B0-----:R-:W-:-:S04]  /*1830*/  FSETP.GT.AND P6, PT, R20, R17, PT ;  /* 0x000000111400720b */ /* 0x001fc80003fc4000 */
[----:B------:R-:W-:-:S13]  /*1840*/  ISETP.NE.XOR P6, PT, R16, RZ, P6 ;  /* 0x000000ff1000720c */ /* 0x000fda00037c5a70 */
[----:B------:R0:W-:Y:S04]  /*1850*/  @P6 STS [R4+UR4], R17 ;  /* 0x0000001104006988 */ /* 0x0001e80008000804 */
[----:B------:R0:W-:Y:S02]  /*1860*/  @P6 STS [R7+UR4], R20 ;  /* 0x0000001407006988 */ /* 0x0001e40008000804 */
.L_x_73:
[----:B------:R-:W-:Y:S05]  /*1870*/  BSYNC.RECONVERGENT B0 ;  /* 0x0000000000007941 */ /* 0x000fea0003800200 */
.L_x_72:
        /* <DEDUP_REMOVED lines=9> */
.L_x_75:
[----:B------:R-:W-:Y:S05]  /*1910*/  BSYNC.RECONVERGENT B0 ;  /* 0x0000000000007941 */ /* 0x000fea0003800200 */
.L_x_74:
[----:B------:R-:W-:Y:S06]  /*1920*/  BAR.SYNC.DEFER_BLOCKING 0x0 ;  /* 0x0000000000007b1d */ /* 0x000fec0000010000 */
[----:B------:R-:W-:Y:S04]  /*1930*/  BSSY.RECONVERGENT B0, `(.L_x_76) ;  /* 0x0000008000007945 */ /* 0x000fe80003800200 */
[----:B------:R-:W-:Y:S05]  /*1940*/  @!P0 BRA `(.L_x_77) ;  /* 0x0000000000188947 */ /* 0x000fea0003800000 */
[----:B0--3--:R-:W-:Y:S04]  /*1950*/  LDS R20, [R4+UR4] ;  /* 0x0000000404147984 */ /* 0x009fe80008000800 */
[----:B-12-4-:R-:W0:Y:S02]  /*1960*/  LDS R17, [R5+UR4] ;  /* 0x0000000405117984 */ /* 0x016e240008000800 */
[----:B0-----:R-:W-:-:S04]  /*1970*/  FSETP.GT.AND P6, PT, R20, R17, PT ;  /* 0x000000111400720b */ /* 0x001fc80003fc4000 */
[----:B------:R-:W-:-:S13]  /*1980*/  ISETP.NE.XOR P6, PT, R16, RZ, P6 ;  /* 0x000000ff1000720c */ /* 0x000fda00037c5a70 */
[----:B------:R0:W-:Y:S04]  /*1990*/  @P6 STS [R4+UR4], R17 ;  /* 0x0000001104006988 */ /* 0x0001e80008000804 */
[----:B------:R0:W-:Y:S02]  /*19a0*/  @P6 STS [R5+UR4], R20 ;  /* 0x0000001405006988 */ /* 0x0001e40008000804 */
.L_x_77:
[----:B------:R-:W-:Y:S05]  /*19b0*/  BSYNC.RECONVERGENT B0 ;  /* 0x0000000000007941 */ /* 0x000fea0003800200 */
.L_x_76:
[----:B------:R-:W-:Y:S01]  /*19c0*/  BAR.SYNC.DEFER_BLOCKING 0x0 ;  /* 0x0000000000007b1d */ /* 0x000fe20000010000 */
[----:B------:R-:W-:Y:S02]  /*19d0*/  ISETP.GT.U32.AND P6, PT, R15, R0, PT ;  /* 0x000000000f00720c */ /* 0x000fe40003fc4070 */
[----:B01234-:R-:W-:Y:S02]  /*19e0*/  LOP3.LUT R17, R0, 0x200, RZ, 0x3c, !PT ;  /* 0x0000020000117812 */ /* 0x01ffe400078e3cff */
[----:B------:R-:W-:Y:S01]  /*19f0*/  LOP3.LUT R16, R4, 0x400, RZ, 0x3c, !PT ;  /* 0x0000040004107812 */ /* 0x000fe200078e3cff */
[----:B------:R-:W-:Y:S01]  /*1a00*/  BSSY.RECONVERGENT B0, `(.L_x_78) ;  /* 0x0000009000007945 */ /* 0x000fe20003800200 */
[----:B------:R-:W-:-:S07]  /*1a10*/  P2R R23, PR, RZ, 0x40 ;  /* 0x00000040ff177803 */ /* 0x000fce0000000000 */
[----:B------:R-:W-:Y:S05]  /*1a20*/  @!P6 BRA `(.L_x_79) ;  /* 0x000000000018e947 */ /* 0x000fea0003800000 */
[----:B------:R-:W-:Y:S04]  /*1a30*/  LDS R15, [R4+UR4] ;  /* 0x00000004040f7984 */ /* 0x000fe80008000800 */
[----:B------:R-:W0:Y:S02]  /*1a40*/  LDS R19, [R16+UR4] ;  /* 0x0000000410137984 */ /* 0x000e240008000800 */
[----:B0-----:R-:W-:-:S04]  /*1a50*/  FSETP.GT.AND P6, PT, R15, R19, PT ;  /* 0x000000130f00720b */ /* 0x001fc80003fc4000 */
[----:B------:R-:W-:-:S13]  /*1a60*/  ISETP.NE.XOR P6, PT, R21, RZ, P6 ;  /* 0x000000ff1500720c */ /* 0x000fda00037c5a70 */
[----:B------:R0:W-:Y:S04]  /*1a70*/  @P6 STS [R4+UR4], R19 ;  /* 0x0000001304006988 */ /* 0x0001e80008000804 */
[----:B------:R0:W-:Y:S02]  /*1a80*/  @P6 STS [R16+UR4], R15 ;  /* 0x0000000f10006988 */ /* 0x0001e40008000804 */
.L_x_79:
[----:B------:R-:W-:Y:S05]  /*1a90*/  BSYNC.RECONVERGENT B0 ;  /* 0x0000000000007941 */ /* 0x000fea0003800200 */
.L_x_78:
[----:B------:R-:W-:Y:S01]  /*1aa0*/  BAR.SYNC.DEFER_BLOCKING 0x0 ;  /* 0x0000000000007b1d */ /* 0x000fe20000010000 */
[----:B------:R-:W-:-:S05]  /*1ab0*/  ISETP.GT.U32.AND P6, PT, R13, R0, PT ;  /* 0x000000000d00720c */ /* 0x000fca0003fc4070 */
[----:B------:R-:W-:Y:S08]  /*1ac0*/  BSSY.RECONVERGENT B0, `(.L_x_80) ;  /* 0x0000008000007945 */ /* 0x000ff00003800200 */
[----:B------:R-:W-:Y:S05]  /*1ad0*/  @!P6 BRA `(.L_x_81) ;  /* 0x000000000018e947 */ /* 0x000fea0003800000 */
[----:B------:R-:W-:Y:S04]  /*1ae0*/  LDS R13, [R4+UR4] ;  /* 0x00000004040d7984 */ /* 0x000fe80008000800 */
[----:B0-----:R-:W0:Y:S02]  /*1af0*/  LDS R15, [R14+UR4] ;  /* 0x000000040e0f7984 */ /* 0x001e240008000800 */
[----:B0-----:R-:W-:-:S04]  /*1b00*/  FSETP.GT.AND P6, PT, R13, R15, PT ;  /* 0x0000000f0d00720b */ /* 0x001fc80003fc4000 */
[----:B------:R-:W-:-:S13]  /*1b10*/  ISETP.NE.XOR P6, PT, R21, RZ, P6 ;  /* 0x000000ff1500720c */ /* 0x000fda00037c5a70 */
[----:B------:R1:W-:Y:S04]  /*1b20*/  @P6 STS [R4+UR4], R15 ;  /* 0x0000000f04006988 */ /* 0x0003e80008000804 */
[----:B------:R1:W-:Y:S02]  /*1b30*/  @P6 STS [R14+UR4], R13 ;  /* 0x0000000d0e006988 */ /* 0x0003e40008000804 */
.L_x_81:
[----:B------:R-:W-:Y:S05]  /*1b40*/  BSYNC.RECONVERGENT B0 ;  /* 0x0000000000007941 */ /* 0x000fea0003800200 */
.L_x_80:
[----:B------:R-:W-:Y:S01]  /*1b50*/  BAR.SYNC.DEFER_BLOCKING 0x0 ;  /* 0x0000000000007b1d */ /* 0x000fe20000010000 */
[----:B------:R-:W-:-:S05]  /*1b60*/  ISETP.GT.U32.AND P6, PT, R11, R0, PT ;  /* 0x000000000b00720c */ /* 0x000fca0003fc4070 */
[----:B------:R-:W-:Y:S08]  /*1b70*/  BSSY.RECONVERGENT B0, `(.L_x_82) ;  /* 0x0000008000007945 */ /* 0x000ff00003800200 */
[----:B------:R-:W-:Y:S05]  /*1b80*/  @!P6 BRA `(.L_x_83) ;  /* 0x000000000018e947 */ /* 0x000fea0003800000 */
[----:B------:R-:W-:Y:S04]  /*1b90*/  LDS R11, [R4+UR4] ;  /* 0x00000004040b7984 */ /* 0x000fe80008000800 */
[----:B-1----:R-:W1:Y:S02]  /*1ba0*/  LDS R13, [R12+UR4] ;  /* 0x000000040c0d7984 */ /* 0x002e640008000800 */
[----:B-1----:R-:W-:-:S04]  /*1bb0*/  FSETP.GT.AND P6, PT, R11, R13, PT ;  /* 0x0000000d0b00720b */ /* 0x002fc80003fc4000 */
[----:B------:R-:W-:-:S13]  /*1bc0*/  ISETP.NE.XOR P6, PT, R21, RZ, P6 ;  /* 0x000000ff1500720c */ /* 0x000fda00037c5a70 */
[----:B------:R2:W-:Y:S04]  /*1bd0*/  @P6 STS [R4+UR4], R13 ;  /* 0x0000000d04006988 */ /* 0x0005e80008000804 */
[----:B------:R2:W-:Y:S02]  /*1be0*/  @P6 STS [R12+UR4], R11 ;  /* 0x0000000b0c006988 */ /* 0x0005e40008000804 */
.L_x_83:
[----:B------:R-:W-:Y:S05]  /*1bf0*/  BSYNC.RECONVERGENT B0 ;  /* 0x0000000000007941 */ /* 0x000fea0003800200 */
.L_x_82:
[----:B------:R-:W-:Y:S06]  /*1c00*/  BAR.SYNC.DEFER_BLOCKING 0x0 ;  /* 0x0000000000007b1d */ /* 0x000fec0000010000 */
[----:B------:R-:W-:Y:S04]  /*1c10*/  BSSY.RECONVERGENT B0, `(.L_x_84) ;  /* 0x0000008000007945 */ /* 0x000fe80003800200 */
[----:B------:R-:W-:Y:S05]  /*1c20*/  @!P5 BRA `(.L_x_85) ;  /* 0x000000000018d947 */ /* 0x000fea0003800000 */
[----:B--2---:R-:W-:Y:S04]  /*1c30*/  LDS R11, [R4+UR4] ;  /* 0x00000004040b7984 */ /* 0x004fe80008000800 */
[----:B-1----:R-:W1:Y:S02]  /*1c40*/  LDS R13, [R10+UR4] ;  /* 0x000000040a0d7984 */ /* 0x002e640008000800 */
[----:B-1----:R-:W-:-:S04]  /*1c50*/  FSETP.GT.AND P6, PT, R11, R13, PT ;  /* 0x0000000d0b00720b */ /* 0x002fc80003fc4000 */
[----:B------:R-:W-:-:S13]  /*1c60*/  ISETP.NE.XOR P6, PT, R21, RZ, P6 ;  /* 0x000000ff1500720c */ /* 0x000fda00037c5a70 */
[----:B------:R3:W-:Y:S04]  /*1c70*/  @P6 STS [R4+UR4], R13 ;  /* 0x0000000d04006988 */ /* 0x0007e80008000804 */
[----:B------:R3:W-:Y:S02]  /*1c80*/  @P6 STS [R10+UR4], R11 ;  /* 0x0000000b0a006988 */ /* 0x0007e40008000804 */
.L_x_85:
[----:B------:R-:W-:Y:S05]  /*1c90*/  BSYNC.RECONVERGENT B0 ;  /* 0x0000000000007941 */ /* 0x000fea0003800200 */
.L_x_84:
[----:B------:R-:W-:Y:S06]  /*1ca0*/  BAR.SYNC.DEFER_BLOCKING 0x0 ;  /* 0x0000000000007b1d */ /* 0x000fec0000010000 */
[----:B------:R-:W-:Y:S04]  /*1cb0*/  BSSY.RECONVERGENT B0, `(.L_x_86) ;  /* 0x0000008000007945 */ /* 0x000fe80003800200 */
[----:B------:R-:W-:Y:S05]  /*1cc0*/  @!P4 BRA `(.L_x_87) ;  /* 0x000000000018c947 */ /* 0x000fea0003800000 */
[----:B------:R-:W-:Y:S04]  /*1cd0*/  LDS R20, [R4+UR4] ;  /* 0x0000000404147984 */ /* 0x000fe80008000800 */
[----:B--23--:R-:W2:Y:S02]  /*1ce0*/  LDS R11, [R9+UR4] ;  /* 0x00000004090b7984 */ /* 0x00cea40008000800 */
[----:B--2---:R-:W-:-:S04]  /*1cf0*/  FSETP.GT.AND P6, PT, R20, R11, PT ;  /* 0x0000000b1400720b */ /* 0x004fc80003fc4000 */
[----:B------:R-:W-:-:S13]  /*1d00*/  ISETP.NE.XOR P6, PT, R21, RZ, P6 ;  /* 0x000000ff1500720c */ /* 0x000fda00037c5a70 */
[----:B------:R4:W-:Y:S04]  /*1d10*/  @P6 STS [R4+UR4], R11 ;  /* 0x0000000b04006988 */ /* 0x0009e80008000804 */
[----:B------:R4:W-:Y:S02]  /*1d20*/  @P6 STS [R9+UR4], R20 ;  /* 0x0000001409006988 */ /* 0x0009e40008000804 */
.L_x_87:
[----:B------:R-:W-:Y:S05]  /*1d30*/  BSYNC.RECONVERGENT B0 ;  /* 0x0000000000007941 */ /* 0x000fea0003800200 */
.L_x_86:
[----:B------:R-:W-:Y:S06]  /*1d40*/  BAR.SYNC.DEFER_BLOCKING 0x0 ;  /* 0x0000000000007b1d */ /* 0x000fec0000010000 */
[----:B------:R-:W-:Y:S04]  /*1d50*/  BSSY.RECONVERGENT B0, `(.L_x_88) ;  /* 0x0000008000007945 */ /* 0x000fe80003800200 */
[----:B------:R-:W-:Y:S05]  /*1d60*/  @!P3 BRA `(.L_x_89) ;  /* 0x000000000018b947 */ /* 0x000fea0003800000 */
[----:B--234-:R-:W-:Y:S04]  /*1d70*/  LDS R11, [R4+UR4] ;  /* 0x00000004040b7984 */ /* 0x01cfe80008000800 */
[----:B-1----:R-:W1:Y:S02]  /*1d80*/  LDS R13, [R8+UR4] ;  /* 0x00000004080d7984 */ /* 0x002e640008000800 */
[----:B-1----:R-:W-:-:S04]  /*1d90*/  FSETP.GT.AND P6, PT, R11, R13, PT ;  /* 0x0000000d0b00720b */ /* 0x002fc80003fc4000 */
[----:B------:R-:W-:-:S13]  /*1da0*/  ISETP.NE.XOR P6, PT, R21, RZ, P6 ;  /* 0x000000ff1500720c */ /* 0x000fda00037c5a70 */
[----:B------:R1:W-:Y:S04]  /*1db0*/  @P6 STS [R4+UR4], R13 ;  /* 0x0000000d04006988 */ /* 0x0003e80008000804 */
[----:B------:R1:W-:Y:S02]  /*1dc0*/  @P6 STS [R8+UR4], R11 ;  /* 0x0000000b08006988 */ /* 0x0003e40008000804 */
.L_x_89:
[----:B------:R-:W-:Y:S05]  /*1dd0*/  BSYNC.RECONVERGENT B0 ;  /* 0x0000000000007941 */ /* 0x000fea0003800200 */
.L_x_88:
[----:B------:R-:W-:Y:S06]  /*1de0*/  BAR.SYNC.DEFER_BLOCKING 0x0 ;  /* 0x0000000000007b1d */ /* 0x000fec0000010000 */
[----:B------:R-:W-:Y:S04]  /*1df0*/  BSSY.RECONVERGENT B0, `(.L_x_90) ;  /* 0x0000008000007945 */ /* 0x000fe80003800200 */
[----:B------:R-:W-:Y:S05]  /*1e00*/  @!P2 BRA `(.L_x_91) ;  /* 0x000000000018a947 */ /* 0x000fea0003800000 */
[----:B----4-:R-:W-:Y:S04]  /*1e10*/  LDS R20, [R4+UR4] ;  /* 0x0000000404147984 */ /* 0x010fe80008000800 */
[----:B-123--:R-:W1:Y:S02]  /*1e20*/  LDS R11, [R7+UR4] ;  /* 0x00000004070b7984 */ /* 0x00ee640008000800 */
[----:B-1----:R-:W-:-:S04]  /*1e30*/  FSETP.GT.AND P6, PT, R20, R11, PT ;  /* 0x0000000b1400720b */ /* 0x002fc80003fc4000 */
[----:B------:R-:W-:-:S13]  /*1e40*/  ISETP.NE.XOR P6, PT, R21, RZ, P6 ;  /* 0x000000ff1500720c */ /* 0x000fda00037c5a70 */
[----:B------:R1:W-:Y:S04]  /*1e50*/  @P6 STS [R4+UR4], R11 ;  /* 0x0000000b04006988 */ /* 0x0003e80008000804 */
[----:B------:R1:W-:Y:S02]  /*1e60*/  @P6 STS [R7+UR4], R20 ;  /* 0x0000001407006988 */ /* 0x0003e40008000804 */
.L_x_91:
[----:B------:R-:W-:Y:S05]  /*1e70*/  BSYNC.RECONVERGENT B0 ;  /* 0x0000000000007941 */ /* 0x000fea0003800200 */
.L_x_90:
[----:B------:R-:W-:Y:S06]  /*1e80*/  BAR.SYNC.DEFER_BLOCKING 0x0 ;  /* 0x0000000000007b1d */ /* 0x000fec0000010000 */
[----:B------:R-:W-:Y:S04]  /*1e90*/  BSSY.RECONVERGENT B0, `(.L_x_92) ;  /* 0x0000008000007945 */ /* 0x000fe80003800200 */
[----:B------:R-:W-:Y:S05]  /*1ea0*/  @!P1 BRA `(.L_x_93) ;  /* 0x0000000000189947 */ /* 0x000fea0003800000 */
[----:B-1234-:R-:W-:Y:S04]  /*1eb0*/  LDS R11, [R4+UR4] ;  /* 0x00000004040b7984 */ /* 0x01efe80008000800 */
[----:B------:R-:W1:Y:S02]  /*1ec0*/  LDS R13, [R6+UR4] ;  /* 0x00000004060d7984 */ /* 0x000e640008000800 */
[----:B-1----:R-:W-:-:S04]  /*1ed0*/  FSETP.GT.AND P6, PT, R11, R13, PT ;  /* 0x0000000d0b00720b */ /* 0x002fc80003fc4000 */
[----:B------:R-:W-:-:S13]  /*1ee0*/  ISETP.NE.XOR P6, PT, R21, RZ, P6 ;  /* 0x000000ff1500720c */ /* 0x000fda00037c5a70 */
[----:B------:R1:W-:Y:S04]  /*1ef0*/  @P6 STS [R4+UR4], R13 ;  /* 0x0000000d04006988 */ /* 0x0003e80008000804 */
[----:B------:R1:W-:Y:S02]  /*1f00*/  @P6 STS [R6+UR4], R11 ;  /* 0x0000000b06006988 */ /* 0x0003e40008000804 */
.L_x_93:
[----:B------:R-:W-:Y:S05]  /*1f10*/  BSYNC.RECONVERGENT B0 ;  /* 0x0000000000007941 */ /* 0x000fea0003800200 */
.L_x_92:
[----:B------:R-:W-:Y:S06]  /*1f20*/  BAR.SYNC.DEFER_BLOCKING 0x0 ;  /* 0x0000000000007b1d */ /* 0x000fec0000010000 */
[----:B------:R-:W-:Y:S04]  /*1f30*/  BSSY.RECONVERGENT B0, `(.L_x_94) ;  /* 0x0000008000007945 */ /* 0x000fe80003800200 */
[----:B------:R-:W-:Y:S05]  /*1f40*/  @!P0 BRA `(.L_x_95) ;  /* 0x0000000000188947 */ /* 0x000fea0003800000 */
[----:B-1--4-:R-:W-:Y:S04]  /*1f50*/  LDS R20, [R4+UR4] ;  /* 0x0000000404147984 */ /* 0x012fe80008000800 */
[----:B--23--:R-:W1:Y:S02]  /*1f60*/  LDS R11, [R5+UR4] ;  /* 0x00000004050b7984 */ /* 0x00ce640008000800 */
[----:B-1----:R-:W-:-:S04]  /*1f70*/  FSETP.GT.AND P6, PT, R20, R11, PT ;  /* 0x0000000b1400720b */ /* 0x002fc80003fc4000 */
[----:B------:R-:W-:-:S13]  /*1f80*/  ISETP.NE.XOR P6, PT, R21, RZ, P6 ;  /* 0x000000ff1500720c */ /* 0x000fda00037c5a70 */
[----:B------:R1:W-:Y:S04]  /*1f90*/  @P6 STS [R4+UR4], R11 ;  /* 0x0000000b04006988 */ /* 0x0003e80008000804 */
[----:B------:R1:W-:Y:S02]  /*1fa0*/  @P6 STS [R5+UR4], R20 ;  /* 0x0000001405006988 */ /* 0x0003e40008000804 */
.L_x_95:
[----:B------:R-:W-:Y:S05]  /*1fb0*/  BSYNC.RECONVERGENT B0 ;  /* 0x0000000000007941 */ /* 0x000fea0003800200 */
.L_x_94:
[----:B------:R-:W-:Y:S01]  /*1fc0*/  BAR.SYNC.DEFER_BLOCKING 0x0 ;  /* 0x0000000000007b1d */ /* 0x000fe20000010000 */
[----:B------:R-:W-:-:S05]  /*1fd0*/  ISETP.GT.U32.AND P6, PT, R17, R0, PT ;  /* 0x000000001100720c */ /* 0x000fca0003fc4070 */
[----:B------:R-:W-:Y:S08]  /*1fe0*/  BSSY.RECONVERGENT B0, `(.L_x_96) ;  /* 0x0000008000007945 */ /* 0x000ff00003800200 */
[----:B------:R-:W-:Y:S05]  /*1ff0*/  @!P6 BRA `(.L_x_97) ;  /* 0x000000000018e947 */ /* 0x000fea0003800000 */
[----:B------:R-:W-:Y:S01]  /*2000*/  LEA R17, R17, UR4, 0x2 ;  /* 0x0000000411117c11 */ /* 0x000fe2000f8e10ff */
[----:B------:R-:W-:Y:S04]  /*2010*/  LDS R0, [R4+UR4] ;  /* 0x0000000404007984 */ /* 0x000fe80008000800 */
[----:B-1234-:R-:W1:Y:S02]  /*2020*/  LDS R11, [R17] ;  /* 0x00000000110b7984 */ /* 0x01ee640000000800 */
[----:B-1----:R-:W-:-:S13]  /*2030*/  FSETP.GT.AND P6, PT, R0, R11, PT ;  /* 0x0000000b0000720b */ /* 0x002fda0003fc4000 */
[----:B------:R1:W-:Y:S04]  /*2040*/  @P6 STS [R4+UR4], R11 ;  /* 0x0000000b04006988 */ /* 0x0003e80008000804 */
[----:B------:R1:W-:Y:S02]  /*2050*/  @P6 STS [R17], R0 ;  /* 0x0000000011006388 */ /* 0x0003e40000000800 */
.L_x_97:
[----:B------:R-:W-:Y:S05]  /*2060*/  BSYNC.RECONVERGENT B0 ;  /* 0x0000000000007941 */ /* 0x000fea0003800200 */
.L_x_96:
[----:B------:R-:W-:Y:S01]  /*2070*/  BAR.SYNC.DEFER_BLOCKING 0x0 ;  /* 0x0000000000007b1d */ /* 0x000fe20000010000 */
[----:B------:R-:W-:-:S05]  /*2080*/  ISETP.NE.AND P6, PT, R23, RZ, PT ;  /* 0x000000ff1700720c */ /* 0x000fca0003fc5270 */
[----:B------:R-:W-:Y:S08]  /*2090*/  BSSY.RECONVERGENT B0, `(.L_x_98) ;  /* 0x0000007000007945 */ /* 0x000ff00003800200 */
[----:B------:R-:W-:Y:S05]  /*20a0*/  @!P6 BRA `(.L_x_99) ;  /* 0x000000000014e947 */ /* 0x000fea0003800000 */
[----:B-1234-:R-:W-:Y:S04]  /*20b0*/  LDS R11, [R4+UR4] ;  /* 0x00000004040b7984 */ /* 0x01efe80008000800 */
[----:B------:R-:W1:Y:S02]  /*20c0*/  LDS R0, [R16+UR4] ;  /* 0x0000000410007984 */ /* 0x000e640008000800 */
[----:B-1----:R-:W-:-:S13]  /*20d0*/  FSETP.GT.AND P6, PT, R11, R0, PT ;  /* 0x000000000b00720b */ /* 0x002fda0003fc4000 */
[----:B------:R1:W-:Y:S04]  /*20e0*/  @P6 STS [R4+UR4], R0 ;  /* 0x0000000004006988 */ /* 0x0003e80008000804 */
[----:B------:R1:W-:Y:S02]  /*20f0*/  @P6 STS [R16+UR4], R11 ;  /* 0x0000000b10006988 */ /* 0x0003e40008000804 */
.L_x_99:
[----:B------:R-:W-:Y:S05]  /*2100*/  BSYNC.RECONVERGENT B0 ;  /* 0x0000000000007941 */ /* 0x000fea0003800200 */
.L_x_98:
        /* <DEDUP_REMOVED lines=9> */
.L_x_101:
[----:B------:R-:W-:Y:S05]  /*21a0*/  BSYNC.RECONVERGENT B0 ;  /* 0x0000000000007941 */ /* 0x000fea0003800200 */
.L_x_100:
        /* <DEDUP_REMOVED lines=9> */
.L_x_103:
[----:B------:R-:W-:Y:S05]  /*2240*/  BSYNC.RECONVERGENT B0 ;  /* 0x0000000000007941 */ /* 0x000fea0003800200 */
.L_x_102:
[----:B------:R-:W-:Y:S06]  /*2250*/  BAR.SYNC.DEFER_BLOCKING 0x0 ;  /* 0x0000000000007b1d */ /* 0x000fec0000010000 */
[----:B------:R-:W-:Y:S04]  /*2260*/  BSSY.RECONVERGENT B0, `(.L_x_104) ;  /* 0x0000007000007945 */ /* 0x000fe80003800200 */
[----:B------:R-:W-:Y:S05]  /*2270*/  @!P5 BRA `(.L_x_105) ;  /* 0x000000000014d947 */ /* 0x000fea0003800000 */
[----:B-1234-:R-:W-:Y:S04]  /*2280*/  LDS R11, [R4+UR4] ;  /* 0x00000004040b7984 */ /* 0x01efe80008000800 */
[----:B------:R-:W1:Y:S02]  /*2290*/  LDS R0, [R10+UR4] ;  /* 0x000000040a007984 */ /* 0x000e640008000800 */
[----:B-1----:R-:W-:-:S13]  /*22a0*/  FSETP.GT.AND P5, PT, R11, R0, PT ;  /* 0x000000000b00720b */ /* 0x002fda0003fa4000 */
[----:B------:R1:W-:Y:S04]  /*22b0*/  @P5 STS [R4+UR4], R0 ;  /* 0x0000000004005988 */ /* 0x0003e80008000804 */
[----:B------:R1:W-:Y:S02]  /*22c0*/  @P5 STS [R10+UR4], R11 ;  /* 0x0000000b0a005988 */ /* 0x0003e40008000804 */
.L_x_105:
[----:B------:R-:W-:Y:S05]  /*22d0*/  BSYNC.RECONVERGENT B0 ;  /* 0x0000000000007941 */ /* 0x000fea0003800200 */
.L_x_104:
[----:B------:R-:W-:Y:S06]  /*22e0*/  BAR.SYNC.DEFER_BLOCKING 0x0 ;  /* 0x0000000000007b1d */ /* 0x000fec0000010000 */
[----:B------:R-:W-:Y:S04]  /*22f0*/  BSSY.RECONVERGENT B0, `(.L_x_106) ;  /* 0x0000007000007945 */ /* 0x000fe80003800200 */
[----:B------:R-:W-:Y:S05]  /*2300*/  @!P4 BRA `(.L_x_107) ;  /* 0x000000000014c947 */ /* 0x000fea0003800000 */
[----:B-1----:R-:W-:Y:S04]  /*2310*/  LDS R0, [R4+UR4] ;  /* 0x0000000404007984 */ /* 0x002fe80008000800 */
[----:B--234-:R-:W1:Y:S02]  /*2320*/  LDS R11, [R9+UR4] ;  /* 0x00000004090b7984 */ /* 0x01ce640008000800 */
[----:B-1----:R-:W-:-:S13]  /*2330*/  FSETP.GT.AND P4, PT, R0, R11, PT ;  /* 0x0000000b0000720b */ /* 0x002fda0003f84000 */
[----:B------:R1:W-:Y:S04]  /*2340*/  @P4 STS [R4+UR4], R11 ;  /* 0x0000000b04004988 */ /* 0x0003e80008000804 */
[----:B------:R1:W-:Y:S02]  /*2350*/  @P4 STS [R9+UR4], R0 ;  /* 0x0000000009004988 */ /* 0x0003e40008000804 */
.L_x_107:
[----:B------:R-:W-:Y:S05]  /*2360*/  BSYNC.RECONVERGENT B0 ;  /* 0x0000000000007941 */ /* 0x000fea0003800200 */
.L_x_106:
[----:B------:R-:W-:Y:S06]  /*2370*/  BAR.SYNC.DEFER_BLOCKING 0x0 ;  /* 0x0000000000007b1d */ /* 0x000fec0000010000 */
[----:B------:R-:W-:Y:S04]  /*2380*/  BSSY.RECONVERGENT B0, `(.L_x_108) ;  /* 0x0000007000007945 */ /* 0x000fe80003800200 */
[----:B------:R-:W-:Y:S05]  /*2390*/  @!P3 BRA `(.L_x_109) ;  /* 0x000000000014b947 */ /* 0x000fea0003800000 */
[----:B-1--4-:R-:W-:Y:S04]  /*23a0*/  LDS R9, [R4+UR4] ;  /* 0x0000000404097984 */ /* 0x012fe80008000800 */
[----:B------:R-:W1:Y:S02]  /*23b0*/  LDS R0, [R8+UR4] ;  /* 0x0000000408007984 */ /* 0x000e640008000800 */
[----:B-1----:R-:W-:-:S13]  /*23c0*/  FSETP.GT.AND P3, PT, R9, R0, PT ;  /* 0x000000000900720b */ /* 0x002fda0003f64000 */
[----:B------:R1:W-:Y:S04]  /*23d0*/  @P3 STS [R4+UR4], R0 ;  /* 0x0000000004003988 */ /* 0x0003e80008000804 */
[----:B------:R1:W-:Y:S02]  /*23e0*/  @P3 STS [R8+UR4], R9 ;  /* 0x0000000908003988 */ /* 0x0003e40008000804 */
.L_x_109:
[----:B------:R-:W-:Y:S05]  /*23f0*/  BSYNC.RECONVERGENT B0 ;  /* 0x0000000000007941 */ /* 0x000fea0003800200 */
.L_x_108:
[----:B------:R-:W-:Y:S06]  /*2400*/  BAR.SYNC.DEFER_BLOCKING 0x0 ;  /* 0x0000000000007b1d */ /* 0x000fec0000010000 */
[----:B------:R-:W-:Y:S04]  /*2410*/  BSSY.RECONVERGENT B0, `(.L_x_110) ;  /* 0x0000007000007945 */ /* 0x000fe80003800200 */
[----:B------:R-:W-:Y:S05]  /*2420*/  @!P2 BRA `(.L_x_111) ;  /* 0x000000000014a947 */ /* 0x000fea0003800000 */
[----:B-1----:R-:W-:Y:S04]  /*2430*/  LDS R0, [R4+UR4] ;  /* 0x0000000404007984 */ /* 0x002fe80008000800 */
[----:B----4-:R-:W1:Y:S02]  /*2440*/  LDS R9, [R7+UR4] ;  /* 0x0000000407097984 */ /* 0x010e640008000800 */
[----:B-1----:R-:W-:-:S13]  /*2450*/  FSETP.GT.AND P2, PT, R0, R9, PT ;  /* 0x000000090000720b */ /* 0x002fda0003f44000 */
[----:B------:R1:W-:Y:S04]  /*2460*/  @P2 STS [R4+UR4], R9 ;  /* 0x0000000904002988 */ /* 0x0003e80008000804 */
[----:B------:R1:W-:Y:S02]  /*2470*/  @P2 STS [R7+UR4], R0 ;  /* 0x0000000007002988 */ /* 0x0003e40008000804 */
.L_x_111:
[----:B------:R-:W-:Y:S05]  /*2480*/  BSYNC.RECONVERGENT B0 ;  /* 0x0000000000007941 */ /* 0x000fea0003800200 */
.L_x_110:
[----:B------:R-:W-:Y:S06]  /*2490*/  BAR.SYNC.DEFER_BLOCKING 0x0 ;  /* 0x0000000000007b1d */ /* 0x000fec0000010000 */
[----:B------:R-:W-:Y:S04]  /*24a0*/  BSSY.RECONVERGENT B0, `(.L_x_112) ;  /* 0x0000007000007945 */ /* 0x000fe80003800200 */
[----:B------:R-:W-:Y:S05]  /*24b0*/  @!P1 BRA `(.L_x_113) ;  /* 0x0000000000149947 */ /* 0x000fea0003800000 */
[----:B-1----:R-:W-:Y:S04]  /*24c0*/  LDS R7, [R4+UR4] ;  /* 0x0000000404077984 */ /* 0x002fe80008000800 */
[----:B------:R-:W1:Y:S02]  /*24d0*/  LDS R0, [R6+UR4] ;  /* 0x0000000406007984 */ /* 0x000e640008000800 */
[----:B-1----:R-:W-:-:S13]  /*24e0*/  FSETP.GT.AND P1, PT, R7, R0, PT ;  /* 0x000000000700720b */ /* 0x002fda0003f24000 */
[----:B------:R1:W-:Y:S04]  /*24f0*/  @P1 STS [R4+UR4], R0 ;  /* 0x0000000004001988 */ /* 0x0003e80008000804 */
[----:B------:R1:W-:Y:S02]  /*2500*/  @P1 STS [R6+UR4], R7 ;  /* 0x0000000706001988 */ /* 0x0003e40008000804 */
.L_x_113:
[----:B------:R-:W-:Y:S05]  /*2510*/  BSYNC.RECONVERGENT B0 ;  /* 0x0000000000007941 */ /* 0x000fea0003800200 */
.L_x_112:
        /* <DEDUP_REMOVED lines=8> */
.L_x_115:
[----:B------:R-:W-:Y:S05]  /*25a0*/  BSYNC.RECONVERGENT B0 ;  /* 0x0000000000007941 */ /* 0x000fea0003800200 */
.L_x_114:
[----:B------:R-:W-:Y:S06]  /*25b0*/  BAR.SYNC.DEFER_BLOCKING 0x0 ;  /* 0x0000000000007b1d */ /* 0x000fec0000010000 */
[----:B-1----:R-:W1:Y:S04]  /*25c0*/  LDS R5, [R4+UR4] ;  /* 0x0000000404057984 */ /* 0x002e680008000800 */
[----:B-1----:R-:W-:Y:S01]  /*25d0*/  STG.E desc[UR6][R2.64], R5 ;  /* 0x0000000502007986 */ /* 0x002fe2000c101906 */
[----:B------:R-:W-:Y:S05]  /*25e0*/  EXIT ;  /* 0x000000000000794d */ /* 0x000fea0003800000 */
.L_x_116:
        /* <DEDUP_REMOVED lines=9> */
.L_x_119:


//--------------------- .nv.global.init           --------------------------
	.section	.nv.global.init,"aw",@progbits
.nv.global.init:
	.type		$str,@object
	.size		$str,(.L_0 - $str)
$str:
        /*0000*/ 	.byte	0x65, 0x72, 0x72, 0x6f, 0x72, 0x00
.L_0:


//--------------------- .nv.shared.reserved.0     --------------------------
	.section	.nv.shared.reserved.0,"aw",@nobits
	.weak		__nv_reservedSMEM_offset_0_alias
	.size		__nv_reservedSMEM_offset_0_alias, 0, 64
	.other		__nv_reservedSMEM_offset_0_alias,@"STO_CUDA_RESERVED_SHARED STV_DEFAULT"
__nv_reservedSMEM_offset_0_alias:
	.zero		0
	.zero		64


//--------------------- .nv.shared._Z11sort_sharedPfii --------------------------
	.section	.nv.shared._Z11sort_sharedPfii,"aw",@nobits
	.sectionflags	@""
	.align	4
.nv.shared._Z11sort_sharedPfii:
	.zero		5120


//--------------------- .nv.shared._Z14preSort_sharedPf --------------------------
	.section	.nv.shared._Z14preSort_sharedPf,"aw",@nobits
	.sectionflags	@""
	.align	4
.nv.shared._Z14preSort_sharedPf:
	.zero		5120


//--------------------- .nv.constant0._Z20bitonicSortIterativePfiii --------------------------
	.section	.nv.constant0._Z20bitonicSortIterativePfiii,"a",@progbits
	.sectionflags	@""
	.align	4
.nv.constant0._Z20bitonicSortIterativePfiii:
	.zero		916


//--------------------- .nv.constant0._Z11sort_sharedPfii --------------------------
	.section	.nv.constant0._Z11sort_sharedPfii,"a",@progbits
	.sectionflags	@""
	.align	4
.nv.constant0._Z11sort_sharedPfii:
	.zero		912


//--------------------- .nv.constant0._Z14preSort_sharedPf --------------------------
	.section	.nv.constant0._Z14preSort_sharedPf,"a",@progbits
	.sectionflags	@""
	.align	4
.nv.constant0._Z14preSort_sharedPf:
	.zero		904


//--------------------- SYMBOLS --------------------------

	.type		.nv.reservedSmem.offset0,@object
	.size		.nv.reservedSmem.offset0,0x4
	.type		.nv.reservedSmem.cap,@object
	.size		.nv.reservedSmem.cap,0x4
	.type		vprintf,@function
